	.target	sm_100a

	.elftype	@"ET_EXEC"


//--------------------- .note.nv.tkinfo           --------------------------
	.section	.note.nv.tkinfo,"",@"SHT_NOTE"
	.sectionflags	@"SHF_NOTE_NV_TKINFO"
	.tkinfo
        /*0018*/ 	.word	0x00000002
        /*0030*/ 	.string	""
        /*0030*/ 	.string	"ptxas"
        /*0030*/ 	.string	"Cuda compilation tools, release 13.0, V13.0.88"
        /*0030*/ 	.string	"Build cuda_13.0.r13.0/compiler.36424714_0"
        /*0030*/ 	.string	"-arch sm_100a -m 64 "



//--------------------- .note.nv.cuinfo           --------------------------
	.section	.note.nv.cuinfo,"",@"SHT_NOTE"
	.sectionflags	@"SHF_NOTE_NV_CUINFO"
        /*0018*/ 	.short	0x0002
        /*001a*/ 	.short	0x0064
        /*001c*/ 	.short	0x0082
	.zero		2


//--------------------- .nv.info                  --------------------------
	.section	.nv.info,"",@"SHT_CUDA_INFO"
	.align	4


	//----- nvinfo : EIATTR_REGCOUNT
	.align		4
        /*0000*/ 	.byte	0x04, 0x2f
        /*0002*/ 	.short	(.L_19 - .L_18)
	.align		4
.L_18:
        /*0004*/ 	.word	index@(_ZN7cutlass13device_kernelINS_4gemm6kernel13GemmUniversalIN4cute5tupleIJiiiiEEENS1_10collective13CollectiveMmaINS1_35MainloopSm100TmaUmmaWarpSpecializedILi11ELi2ELi4ENS5_IJNS4_1CILi1EEESB_SB_EEEEENS5_IJNSA_ILi64EEENSA_ILi224EEESE_EEEaNS5_IJlSB_lEEEaSH_NS4_8TiledMMAINS4_8MMA_AtomIJNS4_15SM100_MMA_S8_SSIaaiLi64ELi224ELNS4_4UMMA5MajorE0ELSM_0ELNSL_8SaturateE0EEEEEENS4_6LayoutISC_NS5_IJNSA_ILi0EEESR_SR_EEEEENS5_IJNS4_10UnderscoreESU_SU_EEEEENS4_13SM90_TMA_LOADENS4_14ComposedLayoutINS4_7SwizzleILi2ELi4ELi3EEENS4_18smem_ptr_flag_bitsILi8EEENSQ_INS5_IJNSA_ILi8EEESE_EEENS5_IJSE_SB_EEEEEEEvNS4_8identityESX_S17_vS18_EENS_8epilogue10collective18CollectiveEpilogueINS1A_23Sm100TmaWarpSpecializedILi1ELi1ELi112ELb0ELb0EEEJSG_NS5_IJNSQ_ISE_SB_EENSQ_ISF_SB_EEEEEaSH_aSH_NS1A_6fusion15FusionCallbacksIS1E_NS1I_17LinearCombinationIaiaiLNS_15FloatRoundStyleE2EEESG_S1H_JEEENS4_5SM1004TMEM4LOAD26SM100_TMEM_LOAD_16dp32b16xESX_NSY_INSZ_ILi1ELi4ELi3EEES12_NSQ_INS5_IJS13_NSA_ILi32EEEEEENS5_IJS1T_SB_EEEEEEENS4_39AutoVectorizingCopyWithAssumedAlignmentILi128EEENS4_14SM90_TMA_STOREES1X_S1Z_S1Z_EEEvvEEEEvNT_6ParamsE)
        /*0008*/ 	.word	0x000000f4


	//----- nvinfo : EIATTR_FRAME_SIZE
	.align		4
.L_19:
        /*000c*/ 	.byte	0x04, 0x11
        /*000e*/ 	.short	(.L_21 - .L_20)
	.align		4
.L_20:
        /*0010*/ 	.word	index@($__internal_2_$__cuda_sm10x_tcgen05_guardrail_trap_unallocated_columns_being_dealloced)
        /*0014*/ 	.word	0x00000000


	//----- nvinfo : EIATTR_FRAME_SIZE
	.align		4
.L_21:
        /*0018*/ 	.byte	0x04, 0x11
        /*001a*/ 	.short	(.L_23 - .L_22)
	.align		4
.L_22:
        /*001c*/ 	.word	index@($__internal_1_$__cuda_sm10x_tcgen05_guardrail_trap_phase_invalid_during_alloc)
        /*0020*/ 	.word	0x00000000


	//----- nvinfo : EIATTR_FRAME_SIZE
	.align		4
.L_23:
        /*0024*/ 	.byte	0x04, 0x11
        /*0026*/ 	.short	(.L_25 - .L_24)
	.align		4
.L_24:
        /*0028*/ 	.word	index@($__internal_0_$__cuda_sm10x_tcgen05_guardrail_trap_col_being_dealloced_not_returned_by_alloc)
        /*002c*/ 	.word	0x00000000


	//----- nvinfo : EIATTR_FRAME_SIZE
	.align		4
.L_25:
        /*0030*/ 	.byte	0x04, 0x11
        /*0032*/ 	.short	(.L_27 - .L_26)
	.align		4
.L_26:
        /*0034*/ 	.word	index@(_ZN7cutlass13device_kernelINS_4gemm6kernel13GemmUniversalIN4cute5tupleIJiiiiEEENS1_10collective13CollectiveMmaINS1_35MainloopSm100TmaUmmaWarpSpecializedILi11ELi2ELi4ENS5_IJNS4_1CILi1EEESB_SB_EEEEENS5_IJNSA_ILi64EEENSA_ILi224EEESE_EEEaNS5_IJlSB_lEEEaSH_NS4_8TiledMMAINS4_8MMA_AtomIJNS4_15SM100_MMA_S8_SSIaaiLi64ELi224ELNS4_4UMMA5MajorE0ELSM_0ELNSL_8SaturateE0EEEEEENS4_6LayoutISC_NS5_IJNSA_ILi0EEESR_SR_EEEEENS5_IJNS4_10UnderscoreESU_SU_EEEEENS4_13SM90_TMA_LOADENS4_14ComposedLayoutINS4_7SwizzleILi2ELi4ELi3EEENS4_18smem_ptr_flag_bitsILi8EEENSQ_INS5_IJNSA_ILi8EEESE_EEENS5_IJSE_SB_EEEEEEEvNS4_8identityESX_S17_vS18_EENS_8epilogue10collective18CollectiveEpilogueINS1A_23Sm100TmaWarpSpecializedILi1ELi1ELi112ELb0ELb0EEEJSG_NS5_IJNSQ_ISE_SB_EENSQ_ISF_SB_EEEEEaSH_aSH_NS1A_6fusion15FusionCallbacksIS1E_NS1I_17LinearCombinationIaiaiLNS_15FloatRoundStyleE2EEESG_S1H_JEEENS4_5SM1004TMEM4LOAD26SM100_TMEM_LOAD_16dp32b16xESX_NSY_INSZ_ILi1ELi4ELi3EEES12_NSQ_INS5_IJS13_NSA_ILi32EEEEEENS5_IJS1T_SB_EEEEEEENS4_39AutoVectorizingCopyWithAssumedAlignmentILi128EEENS4_14SM90_TMA_STOREES1X_S1Z_S1Z_EEEvvEEEEvNT_6ParamsE)
        /*0038*/ 	.word	0x00000000


	//----- nvinfo : EIATTR_MIN_STACK_SIZE
	.align		4
.L_27:
        /*003c*/ 	.byte	0x04, 0x12
        /*003e*/ 	.short	(.L_29 - .L_28)
	.align		4
.L_28:
        /*0040*/ 	.word	index@(_ZN7cutlass13device_kernelINS_4gemm6kernel13GemmUniversalIN4cute5tupleIJiiiiEEENS1_10collective13CollectiveMmaINS1_35MainloopSm100TmaUmmaWarpSpecializedILi11ELi2ELi4ENS5_IJNS4_1CILi1EEESB_SB_EEEEENS5_IJNSA_ILi64EEENSA_ILi224EEESE_EEEaNS5_IJlSB_lEEEaSH_NS4_8TiledMMAINS4_8MMA_AtomIJNS4_15SM100_MMA_S8_SSIaaiLi64ELi224ELNS4_4UMMA5MajorE0ELSM_0ELNSL_8SaturateE0EEEEEENS4_6LayoutISC_NS5_IJNSA_ILi0EEESR_SR_EEEEENS5_IJNS4_10UnderscoreESU_SU_EEEEENS4_13SM90_TMA_LOADENS4_14ComposedLayoutINS4_7SwizzleILi2ELi4ELi3EEENS4_18smem_ptr_flag_bitsILi8EEENSQ_INS5_IJNSA_ILi8EEESE_EEENS5_IJSE_SB_EEEEEEEvNS4_8identityESX_S17_vS18_EENS_8epilogue10collective18CollectiveEpilogueINS1A_23Sm100TmaWarpSpecializedILi1ELi1ELi112ELb0ELb0EEEJSG_NS5_IJNSQ_ISE_SB_EENSQ_ISF_SB_EEEEEaSH_aSH_NS1A_6fusion15FusionCallbacksIS1E_NS1I_17LinearCombinationIaiaiLNS_15FloatRoundStyleE2EEESG_S1H_JEEENS4_5SM1004TMEM4LOAD26SM100_TMEM_LOAD_16dp32b16xESX_NSY_INSZ_ILi1ELi4ELi3EEES12_NSQ_INS5_IJS13_NSA_ILi32EEEEEENS5_IJS1T_SB_EEEEEEENS4_39AutoVectorizingCopyWithAssumedAlignmentILi128EEENS4_14SM90_TMA_STOREES1X_S1Z_S1Z_EEEvvEEEEvNT_6ParamsE)
        /*0044*/ 	.word	0x00000000
.L_29:


//--------------------- .nv.compat                --------------------------
	.section	.nv.compat,"",@"SHT_CUDA_COMPAT_INFO"
	.align	4
        /*0000*/ 	.byte	0x02, 0x09, 0x01, 0x00, 0x02, 0x02, 0x03, 0x00, 0x02, 0x05, 0x06, 0x00, 0x03, 0x07, 0x01, 0x01
        /*0010*/ 	.byte	0x02, 0x03, 0x01, 0x00, 0x02, 0x06, 0x01, 0x00, 0x04, 0x0b, 0x08, 0x00, 0x01, 0x00, 0x00, 0x00
        /*0020*/ 	.byte	0x00, 0x00, 0x00, 0x00


//--------------------- .nv.info._ZN7cutlass13device_kernelINS_4gemm6kernel13GemmUniversalIN4cute5tupleIJiiiiEEENS1_10collective13CollectiveMmaINS1_35MainloopSm100TmaUmmaWarpSpecializedILi11ELi2ELi4ENS5_IJNS4_1CILi1EEESB_SB_EEEEENS5_IJNSA_ILi64EEENSA_ILi224EEESE_EEEaNS5_IJlSB_lEEEaSH_NS4_8TiledMMAINS4_8MMA_AtomIJNS4_15SM100_MMA_S8_SSIaaiLi64ELi224ELNS4_4UMMA5MajorE0ELSM_0ELNSL_8SaturateE0EEEEEENS4_6LayoutISC_NS5_IJNSA_ILi0EEESR_SR_EEEEENS5_IJNS4_10UnderscoreESU_SU_EEEEENS4_13SM90_TMA_LOADENS4_14ComposedLayoutINS4_7SwizzleILi2ELi4ELi3EEENS4_18smem_ptr_flag_bitsILi8EEENSQ_INS5_IJNSA_ILi8EEESE_EEENS5_IJSE_SB_EEEEEEEvNS4_8identityESX_S17_vS18_EENS_8epilogue10collective18CollectiveEpilogueINS1A_23Sm100TmaWarpSpecializedILi1ELi1ELi112ELb0ELb0EEEJSG_NS5_IJNSQ_ISE_SB_EENSQ_ISF_SB_EEEEEaSH_aSH_NS1A_6fusion15FusionCallbacksIS1E_NS1I_17LinearCombinationIaiaiLNS_15FloatRoundStyleE2EEESG_S1H_JEEENS4_5SM1004TMEM4LOAD26SM100_TMEM_LOAD_16dp32b16xESX_NSY_INSZ_ILi1ELi4ELi3EEES12_NSQ_INS5_IJS13_NSA_ILi32EEEEEENS5_IJS1T_SB_EEEEEEENS4_39AutoVectorizingCopyWithAssumedAlignmentILi128EEENS4_14SM90_TMA_STOREES1X_S1Z_S1Z_EEEvvEEEEvNT_6ParamsE --------------------------
	.section	.nv.info._ZN7cutlass13device_kernelINS_4gemm6kernel13GemmUniversalIN4cute5tupleIJiiiiEEENS1_10collective13CollectiveMmaINS1_35MainloopSm100TmaUmmaWarpSpecializedILi11ELi2ELi4ENS5_IJNS4_1CILi1EEESB_SB_EEEEENS5_IJNSA_ILi64EEENSA_ILi224EEESE_EEEaNS5_IJlSB_lEEEaSH_NS4_8TiledMMAINS4_8MMA_AtomIJNS4_15SM100_MMA_S8_SSIaaiLi64ELi224ELNS4_4UMMA5MajorE0ELSM_0ELNSL_8SaturateE0EEEEEENS4_6LayoutISC_NS5_IJNSA_ILi0EEESR_SR_EEEEENS5_IJNS4_10UnderscoreESU_SU_EEEEENS4_13SM90_TMA_LOADENS4_14ComposedLayoutINS4_7SwizzleILi2ELi4ELi3EEENS4_18smem_ptr_flag_bitsILi8EEENSQ_INS5_IJNSA_ILi8EEESE_EEENS5_IJSE_SB_EEEEEEEvNS4_8identityESX_S17_vS18_EENS_8epilogue10collective18CollectiveEpilogueINS1A_23Sm100TmaWarpSpecializedILi1ELi1ELi112ELb0ELb0EEEJSG_NS5_IJNSQ_ISE_SB_EENSQ_ISF_SB_EEEEEaSH_aSH_NS1A_6fusion15FusionCallbacksIS1E_NS1I_17LinearCombinationIaiaiLNS_15FloatRoundStyleE2EEESG_S1H_JEEENS4_5SM1004TMEM4LOAD26SM100_TMEM_LOAD_16dp32b16xESX_NSY_INSZ_ILi1ELi4ELi3EEES12_NSQ_INS5_IJS13_NSA_ILi32EEEEEENS5_IJS1T_SB_EEEEEEENS4_39AutoVectorizingCopyWithAssumedAlignmentILi128EEENS4_14SM90_TMA_STOREES1X_S1Z_S1Z_EEEvvEEEEvNT_6ParamsE,"",@"SHT_CUDA_INFO"
	.sectionflags	@""
	.align	4


	//----- nvinfo : EIATTR_CUDA_API_VERSION
	.align		4
        /*0000*/ 	.byte	0x04, 0x37
        /*0002*/ 	.short	(.L_31 - .L_30)
.L_30:
        /*0004*/ 	.word	0x00000082


	//----- nvinfo : EIATTR_KPARAM_INFO
	.align		4
.L_31:
        /*0008*/ 	.byte	0x04, 0x17
        /*000a*/ 	.short	(.L_33 - .L_32)
.L_32:
        /*000c*/ 	.word	0x00000000
        /*0010*/ 	.short	0x0000
        /*0012*/ 	.short	0x0000
        /*0014*/ 	.byte	0x00, 0xf0, 0x01, 0x20


	//----- nvinfo : EIATTR_AT_ENTRY_FRAGMENTS
	.align		4
.L_33:
        /*0018*/ 	.byte	0x04, 0x4f
        /*001a*/ 	.short	(.L_35 - .L_34)


	//   ....[0]....
.L_34:
        /*001c*/ 	.word	0x00000006


	//----- nvinfo : EIATTR_RESERVED_SMEM_USED
	.align		4
.L_35:
        /*0020*/ 	.byte	0x01, 0x41
	.zero		2


	//----- nvinfo : EIATTR_SPARSE_MMA_MASK
	.align		4
        /*0024*/ 	.byte	0x03, 0x50
        /*0026*/ 	.short	0x0000


	//----- nvinfo : EIATTR_TCGEN05_1CTA_USED
	.align		4
        /*0028*/ 	.byte	0x01, 0x51
	.zero		2


	//----- nvinfo : EIATTR_MAXREG_COUNT
	.align		4
        /*002c*/ 	.byte	0x03, 0x1b
        /*002e*/ 	.short	0x00ff


	//----- nvinfo : EIATTR_NUM_BARRIERS
	.align		4
        /*0030*/ 	.byte	0x02, 0x4c
        /*0032*/ 	.byte	0x07
	.zero		1


	//----- nvinfo : EIATTR_EXTERNS
	.align		4
        /*0034*/ 	.byte	0x04, 0x0f
        /*0036*/ 	.short	(.L_37 - .L_36)


	//   ....[0]....
	.align		4
.L_36:
        /*0038*/ 	.word	index@(__assertfail)


	//----- nvinfo : EIATTR_MERCURY_ISA_VERSION
	.align		4
.L_37:
        /*003c*/ 	.byte	0x03, 0x5f
        /*003e*/ 	.short	0x0101


	//----- nvinfo : EIATTR_INT_WARP_WIDE_INSTR_OFFSETS
	.align		4
        /*0040*/ 	.byte	0x04, 0x31
        /*0042*/ 	.short	(.L_39 - .L_38)


	//   ....[0]....
.L_38:
        /*0044*/ 	.word	0x00003e00


	//   ....[1]....
        /*0048*/ 	.word	0x00003e30


	//   ....[2]....
        /*004c*/ 	.word	0x00003e50


	//   ....[3]....
        /*0050*/ 	.word	0x00004a40


	//   ....[4]....
        /*0054*/ 	.word	0x00004ac0


	//   ....[5]....
        /*0058*/ 	.word	0x00004b20


	//   ....[6]....
        /*005c*/ 	.word	0x00004b80


	//   ....[7]....
        /*0060*/ 	.word	0x00004be0


	//   ....[8]....
        /*0064*/ 	.word	0x00004c20


	//   ....[9]....
        /*0068*/ 	.word	0x00004cc0


	//   ....[10]....
        /*006c*/ 	.word	0x00004ce0


	//----- nvinfo : EIATTR_COOP_GROUP_MASK_REGIDS
	.align		4
.L_39:
        /*0070*/ 	.byte	0x04, 0x29
        /*0072*/ 	.short	(.L_41 - .L_40)


	//   ....[0]....
.L_40:
        /*0074*/ 	.word	0xffffffff


	//   ....[1]....
        /*0078*/ 	.word	0xffffffff


	//   ....[2]....
        /*007c*/ 	.word	0xffffffff


	//   ....[3]....
        /*0080*/ 	.word	0xffffffff


	//   ....[4]....
        /*0084*/ 	.word	0xffffffff


	//   ....[5]....
        /*0088*/ 	.word	0xffffffff


	//   ....[6]....
        /*008c*/ 	.word	0xffffffff


	//   ....[7]....
        /*0090*/ 	.word	0xffffffff


	//   ....[8]....
        /*0094*/ 	.word	0xffffffff


	//   ....[9]....
        /*0098*/ 	.word	0xffffffff


	//   ....[10]....
        /*009c*/ 	.word	0xffffffff


	//   ....[11]....
        /*00a0*/ 	.word	0xffffffff


	//   ....[12]....
        /*00a4*/ 	.word	0xffffffff


	//----- nvinfo : EIATTR_COOP_GROUP_INSTR_OFFSETS
	.align		4
.L_41:
        /*00a8*/ 	.byte	0x04, 0x28
        /*00aa*/ 	.short	(.L_43 - .L_42)


	//   ....[0]....
.L_42:
        /*00ac*/ 	.word	0x00000080


	//   ....[1]....
        /*00b0*/ 	.word	0x000004e0


	//   ....[2]....
        /*00b4*/ 	.word	0x00000760


	//   ....[3]....
        /*00b8*/ 	.word	0x000008a0


	//   ....[4]....
        /*00bc*/ 	.word	0x000009a0


	//   ....[5]....
        /*00c0*/ 	.word	0x00000b10


	//   ....[6]....
        /*00c4*/ 	.word	0x00000cb0


	//   ....[7]....
        /*00c8*/ 	.word	0x00001e60


	//   ....[8]....
        /*00cc*/ 	.word	0x00003100


	//   ....[9]....
        /*00d0*/ 	.word	0x00003310


	//   ....[10]....
        /*00d4*/ 	.word	0x00003340


	//   ....[11]....
        /*00d8*/ 	.word	0x00003ce0


	//   ....[12]....
        /*00dc*/ 	.word	0x00003f10


	//----- nvinfo : EIATTR_VRC_CTA_INIT_COUNT
	.align		4
.L_43:
        /*00e0*/ 	.byte	0x02, 0x4a
        /*00e2*/ 	.byte	0x80
	.zero		1


	//----- nvinfo : EIATTR_SYSCALL_OFFSETS
	.align		4
        /*00e4*/ 	.byte	0x04, 0x46
        /*00e6*/ 	.short	(.L_45 - .L_44)


	//   ....[0]....
.L_44:
        /*00e8*/ 	.word	0x00005700


	//   ....[1]....
        /*00ec*/ 	.word	0x00005830


	//   ....[2]....
        /*00f0*/ 	.word	0x00006200


	//   ....[3]....
        /*00f4*/ 	.word	0x00006380


	//   ....[4]....
        /*00f8*/ 	.word	0x00006500


	//   ....[5]....
        /*00fc*/ 	.word	0x00006680


	//   ....[6]....
        /*0100*/ 	.word	0x00006800


	//   ....[7]....
        /*0104*/ 	.word	0x00006980


	//   ....[8]....
        /*0108*/ 	.word	0x00006b00


	//----- nvinfo : EIATTR_MBARRIER_INSTR_OFFSETS
	.align		4
.L_45:
        /*010c*/ 	.byte	0x04, 0x39
        /*010e*/ 	.short	(.L_47 - .L_46)


	//   ....[0]....
.L_46:
        /*0110*/ 	.word	0x000005e0
        /*0114*/ 	.word	0x000000ff
        /*0118*/ 	.word	0x00000000
        /*011c*/ 	.short	0x0100
        /*011e*/ 	.byte	0x04
	.zero		1


	//   ....[1]....
        /*0120*/ 	.word	0x000005f0
        /*0124*/ 	.word	0x000000ff
        /*0128*/ 	.word	0x00000058
        /*012c*/ 	.short	0x0100
        /*012e*/ 	.byte	0x04
	.zero		1


	//   ....[2]....
        /*0130*/ 	.word	0x00000600
        /*0134*/ 	.word	0x000000ff
        /*0138*/ 	.word	0x00000008
        /*013c*/ 	.short	0x0100
        /*013e*/ 	.byte	0x04
	.zero		1


	//   ....[3]....
        /*0140*/ 	.word	0x00000610
        /*0144*/ 	.word	0x000000ff
        /*0148*/ 	.word	0x00000060
        /*014c*/ 	.short	0x0100
        /*014e*/ 	.byte	0x04
	.zero		1


	//   ....[4]....
        /*0150*/ 	.word	0x00000620
        /*0154*/ 	.word	0x000000ff
        /*0158*/ 	.word	0x00000010
        /*015c*/ 	.short	0x0100
        /*015e*/ 	.byte	0x04
	.zero		1


	//   ....[5]....
        /*0160*/ 	.word	0x00000630
        /*0164*/ 	.word	0x000000ff
        /*0168*/ 	.word	0x00000068
        /*016c*/ 	.short	0x0100
        /*016e*/ 	.byte	0x04
	.zero		1


	//   ....[6]....
        /*0170*/ 	.word	0x00000640
        /*0174*/ 	.word	0x000000ff
        /*0178*/ 	.word	0x00000018
        /*017c*/ 	.short	0x0100
        /*017e*/ 	.byte	0x04
	.zero		1


	//   ....[7]....
        /*0180*/ 	.word	0x00000650
        /*0184*/ 	.word	0x000000ff
        /*0188*/ 	.word	0x00000070
        /*018c*/ 	.short	0x0100
        /*018e*/ 	.byte	0x04
	.zero		1


	//   ....[8]....
        /*0190*/ 	.word	0x00000660
        /*0194*/ 	.word	0x000000ff
        /*0198*/ 	.word	0x00000020
        /*019c*/ 	.short	0x0100
        /*019e*/ 	.byte	0x04
	.zero		1


	//   ....[9]....
        /*01a0*/ 	.word	0x00000670
        /*01a4*/ 	.word	0x000000ff
        /*01a8*/ 	.word	0x00000078
        /*01ac*/ 	.short	0x0100
        /*01ae*/ 	.byte	0x04
	.zero		1


	//   ....[10]....
        /*01b0*/ 	.word	0x00000680
        /*01b4*/ 	.word	0x000000ff
        /*01b8*/ 	.word	0x00000028
        /*01bc*/ 	.short	0x0100
        /*01be*/ 	.byte	0x04
	.zero		1


	//   ....[11]....
        /*01c0*/ 	.word	0x00000690
        /*01c4*/ 	.word	0x000000ff
        /*01c8*/ 	.word	0x00000080
        /*01cc*/ 	.short	0x0100
        /*01ce*/ 	.byte	0x04
	.zero		1


	//   ....[12]....
        /*01d0*/ 	.word	0x000006a0
        /*01d4*/ 	.word	0x000000ff
        /*01d8*/ 	.word	0x00000030
        /*01dc*/ 	.short	0x0100
        /*01de*/ 	.byte	0x04
	.zero		1


	//   ....[13]....
        /*01e0*/ 	.word	0x000006b0
        /*01e4*/ 	.word	0x000000ff
        /*01e8*/ 	.word	0x00000088
        /*01ec*/ 	.short	0x0100
        /*01ee*/ 	.byte	0x04
	.zero		1


	//   ....[14]....
        /*01f0*/ 	.word	0x000006c0
        /*01f4*/ 	.word	0x000000ff
        /*01f8*/ 	.word	0x00000038
        /*01fc*/ 	.short	0x0100
        /*01fe*/ 	.byte	0x04
	.zero		1


	//   ....[15]....
        /*0200*/ 	.word	0x000006d0
        /*0204*/ 	.word	0x000000ff
        /*0208*/ 	.word	0x00000090
        /*020c*/ 	.short	0x0100
        /*020e*/ 	.byte	0x04
	.zero		1


	//   ....[16]....
        /*0210*/ 	.word	0x000006e0
        /*0214*/ 	.word	0x000000ff
        /*0218*/ 	.word	0x00000040
        /*021c*/ 	.short	0x0100
        /*021e*/ 	.byte	0x04
	.zero		1


	//   ....[17]....
        /*0220*/ 	.word	0x000006f0
        /*0224*/ 	.word	0x000000ff
        /*0228*/ 	.word	0x00000098
        /*022c*/ 	.short	0x0100
        /*022e*/ 	.byte	0x04
	.zero		1


	//   ....[18]....
        /*0230*/ 	.word	0x00000700
        /*0234*/ 	.word	0x000000ff
        /*0238*/ 	.word	0x00000048
        /*023c*/ 	.short	0x0100
        /*023e*/ 	.byte	0x04
	.zero		1


	//   ....[19]....
        /*0240*/ 	.word	0x00000710
        /*0244*/ 	.word	0x000000ff
        /*0248*/ 	.word	0x000000a0
        /*024c*/ 	.short	0x0100
        /*024e*/ 	.byte	0x04
	.zero		1


	//   ....[20]....
        /*0250*/ 	.word	0x00000720
        /*0254*/ 	.word	0x000000ff
        /*0258*/ 	.word	0x00000050
        /*025c*/ 	.short	0x0100
        /*025e*/ 	.byte	0x04
	.zero		1


	//   ....[21]....
        /*0260*/ 	.word	0x00000730
        /*0264*/ 	.word	0x000000ff
        /*0268*/ 	.word	0x000000a8
        /*026c*/ 	.short	0x0100
        /*026e*/ 	.byte	0x04
	.zero		1


	//   ....[22]....
        /*0270*/ 	.word	0x00000870
        /*0274*/ 	.word	0x000000ff
        /*0278*/ 	.word	0x000000b0
        /*027c*/ 	.short	0x0100
        /*027e*/ 	.byte	0x04
	.zero		1


	//   ....[23]....
        /*0280*/ 	.word	0x00000880
        /*0284*/ 	.word	0x000000ff
        /*0288*/ 	.word	0x000000b8
        /*028c*/ 	.short	0x0100
        /*028e*/ 	.byte	0x04
	.zero		1


	//   ....[24]....
        /*0290*/ 	.word	0x00000970
        /*0294*/ 	.word	0x000000ff
        /*0298*/ 	.word	0x000000c0
        /*029c*/ 	.short	0x0100
        /*029e*/ 	.byte	0x06
	.zero		1


	//   ....[25]....
        /*02a0*/ 	.word	0x00000980
        /*02a4*/ 	.word	0x000000ff
        /*02a8*/ 	.word	0x000000c8
        /*02ac*/ 	.short	0x0100
        /*02ae*/ 	.byte	0x06
	.zero		1


	//   ....[26]....
        /*02b0*/ 	.word	0x00000ac0
        /*02b4*/ 	.word	0x000000ff
        /*02b8*/ 	.word	0x000000d0
        /*02bc*/ 	.short	0x0100
        /*02be*/ 	.byte	0x06
	.zero		1


	//   ....[27]....
        /*02c0*/ 	.word	0x00000ad0
        /*02c4*/ 	.word	0x000000ff
        /*02c8*/ 	.word	0x000000e0
        /*02cc*/ 	.short	0x0100
        /*02ce*/ 	.byte	0x06
	.zero		1


	//   ....[28]....
        /*02d0*/ 	.word	0x00000ae0
        /*02d4*/ 	.word	0x000000ff
        /*02d8*/ 	.word	0x000000d8
        /*02dc*/ 	.short	0x0100
        /*02de*/ 	.byte	0x06
	.zero		1


	//   ....[29]....
        /*02e0*/ 	.word	0x00000af0
        /*02e4*/ 	.word	0x000000ff
        /*02e8*/ 	.word	0x000000e8
        /*02ec*/ 	.short	0x0100
        /*02ee*/ 	.byte	0x06
	.zero		1


	//   ....[30]....
        /*02f0*/ 	.word	0x00000c20
        /*02f4*/ 	.word	0x000000ff
        /*02f8*/ 	.word	0x000000f0
        /*02fc*/ 	.short	0x0100
        /*02fe*/ 	.byte	0x04
	.zero		1


	//   ....[31]....
        /*0300*/ 	.word	0x00000c30
        /*0304*/ 	.word	0x000000ff
        /*0308*/ 	.word	0x00000110
        /*030c*/ 	.short	0x0100
        /*030e*/ 	.byte	0x04
	.zero		1


	//   ....[32]....
        /*0310*/ 	.word	0x00000c40
        /*0314*/ 	.word	0x000000ff
        /*0318*/ 	.word	0x000000f8
        /*031c*/ 	.short	0x0100
        /*031e*/ 	.byte	0x04
	.zero		1


	//   ....[33]....
        /*0320*/ 	.word	0x00000c50
        /*0324*/ 	.word	0x000000ff
        /*0328*/ 	.word	0x00000118
        /*032c*/ 	.short	0x0100
        /*032e*/ 	.byte	0x04
	.zero		1


	//   ....[34]....
        /*0330*/ 	.word	0x00000c60
        /*0334*/ 	.word	0x000000ff
        /*0338*/ 	.word	0x00000100
        /*033c*/ 	.short	0x0100
        /*033e*/ 	.byte	0x04
	.zero		1


	//   ....[35]....
        /*0340*/ 	.word	0x00000c70
        /*0344*/ 	.word	0x000000ff
        /*0348*/ 	.word	0x00000120
        /*034c*/ 	.short	0x0100
        /*034e*/ 	.byte	0x04
	.zero		1


	//   ....[36]....
        /*0350*/ 	.word	0x00000c80
        /*0354*/ 	.word	0x000000ff
        /*0358*/ 	.word	0x00000108
        /*035c*/ 	.short	0x0100
        /*035e*/ 	.byte	0x04
	.zero		1


	//   ....[37]....
        /*0360*/ 	.word	0x00000c90
        /*0364*/ 	.word	0x000000ff
        /*0368*/ 	.word	0x00000128
        /*036c*/ 	.short	0x0100
        /*036e*/ 	.byte	0x04
	.zero		1


	//   ....[38]....
        /*0370*/ 	.word	0x00000da0
        /*0374*/ 	.word	0x000000ff
        /*0378*/ 	.word	0x00000130
        /*037c*/ 	.short	0x0100
        /*037e*/ 	.byte	0x04
	.zero		1


	//   ....[39]....
        /*0380*/ 	.word	0x00000db0
        /*0384*/ 	.word	0x000000ff
        /*0388*/ 	.word	0x00000140
        /*038c*/ 	.short	0x0100
        /*038e*/ 	.byte	0x04
	.zero		1


	//   ....[40]....
        /*0390*/ 	.word	0x00000dc0
        /*0394*/ 	.word	0x000000ff
        /*0398*/ 	.word	0x00000138
        /*039c*/ 	.short	0x0100
        /*039e*/ 	.byte	0x04
	.zero		1


	//   ....[41]....
        /*03a0*/ 	.word	0x00000dd0
        /*03a4*/ 	.word	0x000000ff
        /*03a8*/ 	.word	0x00000148
        /*03ac*/ 	.short	0x0100
        /*03ae*/ 	.byte	0x04
	.zero		1


	//   ....[42]....
        /*03b0*/ 	.word	0x00001780
        /*03b4*/ 	.word	0x00000000
        /*03b8*/ 	.word	0x00000140
        /*03bc*/ 	.short	0x010a
        /*03be*/ 	.byte	0xff
	.zero		1


	//   ....[43]....
        /*03c0*/ 	.word	0x000017b0
        /*03c4*/ 	.word	0x00000000
        /*03c8*/ 	.word	0x00000130
        /*03cc*/ 	.short	0x0101
        /*03ce*/ 	.byte	0xff
	.zero		1


	//   ....[44]....
        /*03d0*/ 	.word	0x00001880
        /*03d4*/ 	.word	0x000000ff
        /*03d8*/ 	.word	0x00000058
        /*03dc*/ 	.short	0x010a
        /*03de*/ 	.byte	0x06
	.zero		1


	//   ....[45]....
        /*03e0*/ 	.word	0x00001900
        /*03e4*/ 	.word	0x000000ff
        /*03e8*/ 	.word	0x00000058
        /*03ec*/ 	.short	0x010a
        /*03ee*/ 	.byte	0x21
	.zero		1


	//   ....[46]....
        /*03f0*/ 	.word	0x00001a50
        /*03f4*/ 	.word	0x000000ff
        /*03f8*/ 	.word	0x00000058
        /*03fc*/ 	.short	0x010a
        /*03fe*/ 	.byte	0x08
	.zero		1


	//   ....[47]....
        /*0400*/ 	.word	0x00001b60
        /*0404*/ 	.word	0x000000ff
        /*0408*/ 	.word	0x000000c8
        /*040c*/ 	.short	0x0101
        /*040e*/ 	.byte	0x04
	.zero		1


	//   ....[48]....
        /*0410*/ 	.word	0x00001b80
        /*0414*/ 	.word	0x000000ff
        /*0418*/ 	.word	0x00000058
        /*041c*/ 	.short	0x010a
        /*041e*/ 	.byte	0x06
	.zero		1


	//   ....[49]....
        /*0420*/ 	.word	0x00001c00
        /*0424*/ 	.word	0x000000ff
        /*0428*/ 	.word	0x00000058
        /*042c*/ 	.short	0x010a
        /*042e*/ 	.byte	0x11
	.zero		1


	//   ....[50]....
        /*0430*/ 	.word	0x00001d50
        /*0434*/ 	.word	0x000000ff
        /*0438*/ 	.word	0x00000058
        /*043c*/ 	.short	0x010a
        /*043e*/ 	.byte	0x08
	.zero		1


	//   ....[51]....
        /*0440*/ 	.word	0x00001e90
        /*0444*/ 	.word	0x00000003
        /*0448*/ 	.word	0x000000d0
        /*044c*/ 	.short	0x010a
        /*044e*/ 	.byte	0xff
	.zero		1


	//   ....[52]....
        /*0450*/ 	.word	0x00001fe0
        /*0454*/ 	.word	0x00000000
        /*0458*/ 	.word	0x00000000
        /*045c*/ 	.short	0x0101
        /*045e*/ 	.byte	0xff
	.zero		1


	//   ....[53]....
        /*0460*/ 	.word	0x00002580
        /*0464*/ 	.word	0x000000ff
        /*0468*/ 	.word	0x00000000
        /*046c*/ 	.short	0x010a
        /*046e*/ 	.byte	0x04
	.zero		1


	//   ....[54]....
        /*0470*/ 	.word	0x00002610
        /*0474*/ 	.word	0x000000ff
        /*0478*/ 	.word	0x00000000
        /*047c*/ 	.short	0x010a
        /*047e*/ 	.byte	0x05
	.zero		1


	//   ....[55]....
        /*0480*/ 	.word	0x000026a0
        /*0484*/ 	.word	0x000000ff
        /*0488*/ 	.word	0x00000000
        /*048c*/ 	.short	0x010a
        /*048e*/ 	.byte	0x05
	.zero		1


	//   ....[56]....
        /*0490*/ 	.word	0x00002730
        /*0494*/ 	.word	0x000000ff
        /*0498*/ 	.word	0x00000000
        /*049c*/ 	.short	0x010a
        /*049e*/ 	.byte	0x05
	.zero		1


	//   ....[57]....
        /*04a0*/ 	.word	0x000027c0
        /*04a4*/ 	.word	0x000000ff
        /*04a8*/ 	.word	0x00000000
        /*04ac*/ 	.short	0x010a
        /*04ae*/ 	.byte	0x05
	.zero		1


	//   ....[58]....
        /*04b0*/ 	.word	0x00002850
        /*04b4*/ 	.word	0x000000ff
        /*04b8*/ 	.word	0x00000000
        /*04bc*/ 	.short	0x010a
        /*04be*/ 	.byte	0x05
	.zero		1


	//   ....[59]....
        /*04c0*/ 	.word	0x000028e0
        /*04c4*/ 	.word	0x000000ff
        /*04c8*/ 	.word	0x00000000
        /*04cc*/ 	.short	0x010a
        /*04ce*/ 	.byte	0x05
	.zero		1


	//   ....[60]....
        /*04d0*/ 	.word	0x00002970
        /*04d4*/ 	.word	0x000000ff
        /*04d8*/ 	.word	0x00000000
        /*04dc*/ 	.short	0x010a
        /*04de*/ 	.byte	0x05
	.zero		1


	//   ....[61]....
        /*04e0*/ 	.word	0x00002a00
        /*04e4*/ 	.word	0x000000ff
        /*04e8*/ 	.word	0x00000000
        /*04ec*/ 	.short	0x010a
        /*04ee*/ 	.byte	0x05
	.zero		1


	//   ....[62]....
        /*04f0*/ 	.word	0x00002a90
        /*04f4*/ 	.word	0x000000ff
        /*04f8*/ 	.word	0x00000000
        /*04fc*/ 	.short	0x010a
        /*04fe*/ 	.byte	0x05
	.zero		1


	//   ....[63]....
        /*0500*/ 	.word	0x00002b30
        /*0504*/ 	.word	0x00000000
        /*0508*/ 	.word	0x00000000
        /*050c*/ 	.short	0x010a
        /*050e*/ 	.byte	0xff
	.zero		1


	//   ....[64]....
        /*0510*/ 	.word	0x00002c50
        /*0514*/ 	.word	0x00000002
        /*0518*/ 	.word	0x00000130
        /*051c*/ 	.short	0x010a
        /*051e*/ 	.byte	0xff
	.zero		1


	//   ....[65]....
        /*0520*/ 	.word	0x00002cc0
        /*0524*/ 	.word	0x00000002
        /*0528*/ 	.word	0x00000000
        /*052c*/ 	.short	0x0101
        /*052e*/ 	.byte	0xff
	.zero		1


	//   ....[66]....
        /*0530*/ 	.word	0x00002ce0
        /*0534*/ 	.word	0x000000ff
        /*0538*/ 	.word	0x000000e0
        /*053c*/ 	.short	0x010a
        /*053e*/ 	.byte	0x04
	.zero		1


	//   ....[67]....
        /*0540*/ 	.word	0x00002e00
        /*0544*/ 	.word	0x00000002
        /*0548*/ 	.word	0x000000d0
        /*054c*/ 	.short	0x010a
        /*054e*/ 	.byte	0xff
	.zero		1


	//   ....[68]....
        /*0550*/ 	.word	0x00002f00
        /*0554*/ 	.word	0x00000002
        /*0558*/ 	.word	0x00000000
        /*055c*/ 	.short	0x0101
        /*055e*/ 	.byte	0xff
	.zero		1


	//   ....[69]....
        /*0560*/ 	.word	0x00002f90
        /*0564*/ 	.word	0x000000ff
        /*0568*/ 	.word	0x000000e0
        /*056c*/ 	.short	0x0106
        /*056e*/ 	.byte	0x04
	.zero		1


	//   ....[70]....
        /*0570*/ 	.word	0x00002fb0
        /*0574*/ 	.word	0x000000ff
        /*0578*/ 	.word	0x000000e0
        /*057c*/ 	.short	0x010a
        /*057e*/ 	.byte	0x04
	.zero		1


	//   ....[71]....
        /*0580*/ 	.word	0x00003040
        /*0584*/ 	.word	0x000000ff
        /*0588*/ 	.word	0x000000e0
        /*058c*/ 	.short	0x0106
        /*058e*/ 	.byte	0x07
	.zero		1


	//   ....[72]....
        /*0590*/ 	.word	0x00003080
        /*0594*/ 	.word	0x00000000
        /*0598*/ 	.word	0x000000e0
        /*059c*/ 	.short	0x010a
        /*059e*/ 	.byte	0xff
	.zero		1


	//   ....[73]....
        /*05a0*/ 	.word	0x00003580
        /*05a4*/ 	.word	0x00000000
        /*05a8*/ 	.word	0x000000d0
        /*05ac*/ 	.short	0x010a
        /*05ae*/ 	.byte	0xff
	.zero		1


	//   ....[74]....
        /*05b0*/ 	.word	0x00003680
        /*05b4*/ 	.word	0x00000003
        /*05b8*/ 	.word	0x00000000
        /*05bc*/ 	.short	0x0101
        /*05be*/ 	.byte	0xff
	.zero		1


	//   ....[75]....
        /*05c0*/ 	.word	0x00003690
        /*05c4*/ 	.word	0x000000ff
        /*05c8*/ 	.word	0x00000000
        /*05cc*/ 	.short	0x010a
        /*05ce*/ 	.byte	0x05
	.zero		1


	//   ....[76]....
        /*05d0*/ 	.word	0x00003710
        /*05d4*/ 	.word	0x000000ff
        /*05d8*/ 	.word	0x00000110
        /*05dc*/ 	.short	0x010a
        /*05de*/ 	.byte	0x16
	.zero		1


	//   ....[77]....
        /*05e0*/ 	.word	0x000037e0
        /*05e4*/ 	.word	0x000000ff
        /*05e8*/ 	.word	0x00000000
        /*05ec*/ 	.short	0x010a
        /*05ee*/ 	.byte	0x07
	.zero		1


	//   ....[78]....
        /*05f0*/ 	.word	0x00003920
        /*05f4*/ 	.word	0x000000ff
        /*05f8*/ 	.word	0x00000000
        /*05fc*/ 	.short	0x010a
        /*05fe*/ 	.byte	0x06
	.zero		1


	//   ....[79]....
        /*0600*/ 	.word	0x00003b10
        /*0604*/ 	.word	0x000000ff
        /*0608*/ 	.word	0x00000000
        /*060c*/ 	.short	0x010a
        /*060e*/ 	.byte	0x04
	.zero		1


	//   ....[80]....
        /*0610*/ 	.word	0x00003ba0
        /*0614*/ 	.word	0x000000ff
        /*0618*/ 	.word	0x00000000
        /*061c*/ 	.short	0x010a
        /*061e*/ 	.byte	0x05
	.zero		1


	//   ....[81]....
        /*0620*/ 	.word	0x00003c30
        /*0624*/ 	.word	0x000000ff
        /*0628*/ 	.word	0x00000000
        /*062c*/ 	.short	0x010a
        /*062e*/ 	.byte	0x05
	.zero		1


	//   ....[82]....
        /*0630*/ 	.word	0x00003cc0
        /*0634*/ 	.word	0x000000ff
        /*0638*/ 	.word	0x00000000
        /*063c*/ 	.short	0x010a
        /*063e*/ 	.byte	0x04
	.zero		1


	//   ....[83]....
        /*0640*/ 	.word	0x000041a0
        /*0644*/ 	.word	0x00000003
        /*0648*/ 	.word	0x000000d0
        /*064c*/ 	.short	0x010a
        /*064e*/ 	.byte	0xff
	.zero		1


	//   ....[84]....
        /*0650*/ 	.word	0x00004310
        /*0654*/ 	.word	0x00000000
        /*0658*/ 	.word	0x00000000
        /*065c*/ 	.short	0x0101
        /*065e*/ 	.byte	0xff
	.zero		1


	//   ....[85]....
        /*0660*/ 	.word	0x000047d0
        /*0664*/ 	.word	0x000000ff
        /*0668*/ 	.word	0x000000c8
        /*066c*/ 	.short	0x010a
        /*066e*/ 	.byte	0x15
	.zero		1


	//   ....[86]....
        /*0670*/ 	.word	0x00004960
        /*0674*/ 	.word	0x000000ff
        /*0678*/ 	.word	0x000000b8
        /*067c*/ 	.short	0x010a
        /*067e*/ 	.byte	0x15
	.zero		1


	//   ....[87]....
        /*0680*/ 	.word	0x00004d00
        /*0684*/ 	.word	0x000000ff
        /*0688*/ 	.word	0x000000b0
        /*068c*/ 	.short	0x010b
        /*068e*/ 	.byte	0x15
	.zero		1


	//   ....[88]....
        /*0690*/ 	.word	0x00004d10
        /*0694*/ 	.word	0x000000ff
        /*0698*/ 	.word	0x00000000
        /*069c*/ 	.short	0x0101
        /*069e*/ 	.byte	0x27
	.zero		1


	//   ....[89]....
        /*06a0*/ 	.word	0x00004d50
        /*06a4*/ 	.word	0x00000000
        /*06a8*/ 	.word	0x000000b8
        /*06ac*/ 	.short	0x010a
        /*06ae*/ 	.byte	0xff
	.zero		1


	//   ....[90]....
        /*06b0*/ 	.word	0x00004f80
        /*06b4*/ 	.word	0x000000ff
        /*06b8*/ 	.word	0x000000d0
        /*06bc*/ 	.short	0x010a
        /*06be*/ 	.byte	0x04
	.zero		1


	//   ....[91]....
        /*06c0*/ 	.word	0x00005040
        /*06c4*/ 	.word	0x000000ff
        /*06c8*/ 	.word	0x00000000
        /*06cc*/ 	.short	0x0101
        /*06ce*/ 	.byte	0x04
	.zero		1


	//   ....[92]....
        /*06d0*/ 	.word	0x00005c40
        /*06d4*/ 	.word	0x000000ff
        /*06d8*/ 	.word	0x000000b0
        /*06dc*/ 	.short	0x010a
        /*06de*/ 	.byte	0x2d
	.zero		1


	//   ....[93]....
        /*06e0*/ 	.word	0x00005c50
        /*06e4*/ 	.word	0x00000011
        /*06e8*/ 	.word	0x000000f0
        /*06ec*/ 	.short	0x010a
        /*06ee*/ 	.byte	0xff
	.zero		1


	//   ....[94]....
        /*06f0*/ 	.word	0x00005ed0
        /*06f4*/ 	.word	0x000000ff
        /*06f8*/ 	.word	0x000000b0
        /*06fc*/ 	.short	0x010a
        /*06fe*/ 	.byte	0x2d
	.zero		1


	//   ....[95]....
        /*0700*/ 	.word	0x00006000
        /*0704*/ 	.word	0x000000ff
        /*0708*/ 	.word	0x00000000
        /*070c*/ 	.short	0x0101
        /*070e*/ 	.byte	0x04
	.zero		1


	//   ....[96]....
        /*0710*/ 	.word	0x00006030
        /*0714*/ 	.word	0x00000011
        /*0718*/ 	.word	0x000000f0
        /*071c*/ 	.short	0x010a
        /*071e*/ 	.byte	0xff
	.zero		1


	//   ....[97]....
        /*0720*/ 	.word	0x000086c0
        /*0724*/ 	.word	0x000000ff
        /*0728*/ 	.word	0x00000000
        /*072c*/ 	.short	0x0101
        /*072e*/ 	.byte	0x04
	.zero		1


	//   ....[98]....
        /*0730*/ 	.word	0x00008e90
        /*0734*/ 	.word	0x00000000
        /*0738*/ 	.word	0x00000140
        /*073c*/ 	.short	0x010a
        /*073e*/ 	.byte	0xff
	.zero		1


	//   ....[99]....
        /*0740*/ 	.word	0x00008ef0
        /*0744*/ 	.word	0x00000000
        /*0748*/ 	.word	0x00000058
        /*074c*/ 	.short	0x010a
        /*074e*/ 	.byte	0xff
	.zero		1


	//   ....[100]....
        /*0750*/ 	.word	0x00008f50
        /*0754*/ 	.word	0x00000000
        /*0758*/ 	.word	0x00000058
        /*075c*/ 	.short	0x010a
        /*075e*/ 	.byte	0xff
	.zero		1


	//   ....[101]....
        /*0760*/ 	.word	0x00008fa0
        /*0764*/ 	.word	0x00000003
        /*0768*/ 	.word	0x000000d0
        /*076c*/ 	.short	0x010a
        /*076e*/ 	.byte	0xff
	.zero		1


	//   ....[102]....
        /*0770*/ 	.word	0x00009000
        /*0774*/ 	.word	0x00000000
        /*0778*/ 	.word	0x00000000
        /*077c*/ 	.short	0x010a
        /*077e*/ 	.byte	0xff
	.zero		1


	//   ....[103]....
        /*0780*/ 	.word	0x00009060
        /*0784*/ 	.word	0x00000000
        /*0788*/ 	.word	0x00000000
        /*078c*/ 	.short	0x010a
        /*078e*/ 	.byte	0xff
	.zero		1


	//   ....[104]....
        /*0790*/ 	.word	0x000090c0
        /*0794*/ 	.word	0x00000000
        /*0798*/ 	.word	0x00000000
        /*079c*/ 	.short	0x010a
        /*079e*/ 	.byte	0xff
	.zero		1


	//   ....[105]....
        /*07a0*/ 	.word	0x00009120
        /*07a4*/ 	.word	0x00000000
        /*07a8*/ 	.word	0x00000000
        /*07ac*/ 	.short	0x010a
        /*07ae*/ 	.byte	0xff
	.zero		1


	//   ....[106]....
        /*07b0*/ 	.word	0x00009180
        /*07b4*/ 	.word	0x00000000
        /*07b8*/ 	.word	0x00000000
        /*07bc*/ 	.short	0x010a
        /*07be*/ 	.byte	0xff
	.zero		1


	//   ....[107]....
        /*07c0*/ 	.word	0x000091e0
        /*07c4*/ 	.word	0x00000000
        /*07c8*/ 	.word	0x00000000
        /*07cc*/ 	.short	0x010a
        /*07ce*/ 	.byte	0xff
	.zero		1


	//   ....[108]....
        /*07d0*/ 	.word	0x00009240
        /*07d4*/ 	.word	0x00000000
        /*07d8*/ 	.word	0x00000000
        /*07dc*/ 	.short	0x010a
        /*07de*/ 	.byte	0xff
	.zero		1


	//   ....[109]....
        /*07e0*/ 	.word	0x000092a0
        /*07e4*/ 	.word	0x00000000
        /*07e8*/ 	.word	0x00000000
        /*07ec*/ 	.short	0x010a
        /*07ee*/ 	.byte	0xff
	.zero		1


	//   ....[110]....
        /*07f0*/ 	.word	0x00009300
        /*07f4*/ 	.word	0x00000000
        /*07f8*/ 	.word	0x00000000
        /*07fc*/ 	.short	0x010a
        /*07fe*/ 	.byte	0xff
	.zero		1


	//   ....[111]....
        /*0800*/ 	.word	0x00009360
        /*0804*/ 	.word	0x00000000
        /*0808*/ 	.word	0x00000000
        /*080c*/ 	.short	0x010a
        /*080e*/ 	.byte	0xff
	.zero		1


	//   ....[112]....
        /*0810*/ 	.word	0x000093b0
        /*0814*/ 	.word	0x00000002
        /*0818*/ 	.word	0x00000130
        /*081c*/ 	.short	0x010a
        /*081e*/ 	.byte	0xff
	.zero		1


	//   ....[113]....
        /*0820*/ 	.word	0x00009410
        /*0824*/ 	.word	0x00000002
        /*0828*/ 	.word	0x000000e0
        /*082c*/ 	.short	0x010a
        /*082e*/ 	.byte	0xff
	.zero		1


	//   ....[114]....
        /*0830*/ 	.word	0x00009460
        /*0834*/ 	.word	0x00000002
        /*0838*/ 	.word	0x000000d0
        /*083c*/ 	.short	0x010a
        /*083e*/ 	.byte	0xff
	.zero		1


	//   ....[115]....
        /*0840*/ 	.word	0x000094c0
        /*0844*/ 	.word	0x00000000
        /*0848*/ 	.word	0x000000e0
        /*084c*/ 	.short	0x010a
        /*084e*/ 	.byte	0xff
	.zero		1


	//   ....[116]....
        /*0850*/ 	.word	0x00009510
        /*0854*/ 	.word	0x00000000
        /*0858*/ 	.word	0x000000d0
        /*085c*/ 	.short	0x010a
        /*085e*/ 	.byte	0xff
	.zero		1


	//   ....[117]....
        /*0860*/ 	.word	0x00009570
        /*0864*/ 	.word	0x00000002
        /*0868*/ 	.word	0x00000110
        /*086c*/ 	.short	0x010a
        /*086e*/ 	.byte	0xff
	.zero		1


	//   ....[118]....
        /*0870*/ 	.word	0x000095d0
        /*0874*/ 	.word	0x00000000
        /*0878*/ 	.word	0x00000000
        /*087c*/ 	.short	0x010a
        /*087e*/ 	.byte	0xff
	.zero		1


	//   ....[119]....
        /*0880*/ 	.word	0x00009630
        /*0884*/ 	.word	0x00000000
        /*0888*/ 	.word	0x00000000
        /*088c*/ 	.short	0x010a
        /*088e*/ 	.byte	0xff
	.zero		1


	//   ....[120]....
        /*0890*/ 	.word	0x00009690
        /*0894*/ 	.word	0x00000000
        /*0898*/ 	.word	0x00000000
        /*089c*/ 	.short	0x010a
        /*089e*/ 	.byte	0xff
	.zero		1


	//   ....[121]....
        /*08a0*/ 	.word	0x000096f0
        /*08a4*/ 	.word	0x00000000
        /*08a8*/ 	.word	0x00000000
        /*08ac*/ 	.short	0x010a
        /*08ae*/ 	.byte	0xff
	.zero		1


	//   ....[122]....
        /*08b0*/ 	.word	0x00009750
        /*08b4*/ 	.word	0x00000000
        /*08b8*/ 	.word	0x00000000
        /*08bc*/ 	.short	0x010a
        /*08be*/ 	.byte	0xff
	.zero		1


	//   ....[123]....
        /*08c0*/ 	.word	0x000097a0
        /*08c4*/ 	.word	0x00000003
        /*08c8*/ 	.word	0x000000d0
        /*08cc*/ 	.short	0x010a
        /*08ce*/ 	.byte	0xff
	.zero		1


	//   ....[124]....
        /*08d0*/ 	.word	0x00009800
        /*08d4*/ 	.word	0x00000000
        /*08d8*/ 	.word	0x000000c8
        /*08dc*/ 	.short	0x010a
        /*08de*/ 	.byte	0xff
	.zero		1


	//   ....[125]....
        /*08e0*/ 	.word	0x00009860
        /*08e4*/ 	.word	0x00000000
        /*08e8*/ 	.word	0x000000b8
        /*08ec*/ 	.short	0x010a
        /*08ee*/ 	.byte	0xff
	.zero		1


	//   ....[126]....
        /*08f0*/ 	.word	0x000098c0
        /*08f4*/ 	.word	0x00000000
        /*08f8*/ 	.word	0x000000d0
        /*08fc*/ 	.short	0x010a
        /*08fe*/ 	.byte	0xff
	.zero		1


	//   ....[127]....
        /*0900*/ 	.word	0x00009920
        /*0904*/ 	.word	0x00000000
        /*0908*/ 	.word	0x000000b0
        /*090c*/ 	.short	0x010a
        /*090e*/ 	.byte	0xff
	.zero		1


	//   ....[128]....
        /*0910*/ 	.word	0x00009970
        /*0914*/ 	.word	0x00000011
        /*0918*/ 	.word	0x000000f0
        /*091c*/ 	.short	0x010a
        /*091e*/ 	.byte	0xff
	.zero		1


	//----- nvinfo : EIATTR_NUM_MBARRIERS
	.align		4
.L_47:
        /*0920*/ 	.byte	0x03, 0x38
        /*0922*/ 	.short	0x002a


	//----- nvinfo : EIATTR_EXIT_INSTR_OFFSETS
	.align		4
        /*0924*/ 	.byte	0x04, 0x1c
        /*0926*/ 	.short	(.L_49 - .L_48)


	//   ....[0]....
.L_48:
        /*0928*/ 	.word	0x00002b60


	//   ....[1]....
        /*092c*/ 	.word	0x00003050


	//   ....[2]....
        /*0930*/ 	.word	0x000030b0


	//   ....[3]....
        /*0934*/ 	.word	0x00003f20


	//   ....[4]....
        /*0938*/ 	.word	0x00004d80


	//   ....[5]....
        /*093c*/ 	.word	0x00004dc0


	//   ....[6]....
        /*0940*/ 	.word	0x00008e80


	//----- nvinfo : EIATTR_MAX_THREADS
	.align		4
.L_49:
        /*0944*/ 	.byte	0x04, 0x05
        /*0946*/ 	.short	(.L_51 - .L_50)
.L_50:
        /*0948*/ 	.word	0x00000100
        /*094c*/ 	.word	0x00000001
        /*0950*/ 	.word	0x00000001


	//----- nvinfo : EIATTR_CRS_STACK_SIZE
	.align		4
.L_51:
        /*0954*/ 	.byte	0x04, 0x1e
        /*0956*/ 	.short	(.L_53 - .L_52)
.L_52:
        /*0958*/ 	.word	0x00000000


	//----- nvinfo : EIATTR_CBANK_PARAM_SIZE
	.align		4
.L_53:
        /*095c*/ 	.byte	0x03, 0x19
        /*095e*/ 	.short	0x0800


	//----- nvinfo : EIATTR_PARAM_CBANK
	.align		4
        /*0960*/ 	.byte	0x04, 0x0a
        /*0962*/ 	.short	(.L_55 - .L_54)
	.align		4
.L_54:
        /*0964*/ 	.word	index@(.nv.constant0._ZN7cutlass13device_kernelINS_4gemm6kernel13GemmUniversalIN4cute5tupleIJiiiiEEENS1_10collective13CollectiveMmaINS1_35MainloopSm100TmaUmmaWarpSpecializedILi11ELi2ELi4ENS5_IJNS4_1CILi1EEESB_SB_EEEEENS5_IJNSA_ILi64EEENSA_ILi224EEESE_EEEaNS5_IJlSB_lEEEaSH_NS4_8TiledMMAINS4_8MMA_AtomIJNS4_15SM100_MMA_S8_SSIaaiLi64ELi224ELNS4_4UMMA5MajorE0ELSM_0ELNSL_8SaturateE0EEEEEENS4_6LayoutISC_NS5_IJNSA_ILi0EEESR_SR_EEEEENS5_IJNS4_10UnderscoreESU_SU_EEEEENS4_13SM90_TMA_LOADENS4_14ComposedLayoutINS4_7SwizzleILi2ELi4ELi3EEENS4_18smem_ptr_flag_bitsILi8EEENSQ_INS5_IJNSA_ILi8EEESE_EEENS5_IJSE_SB_EEEEEEEvNS4_8identityESX_S17_vS18_EENS_8epilogue10collective18CollectiveEpilogueINS1A_23Sm100TmaWarpSpecializedILi1ELi1ELi112ELb0ELb0EEEJSG_NS5_IJNSQ_ISE_SB_EENSQ_ISF_SB_EEEEEaSH_aSH_NS1A_6fusion15FusionCallbacksIS1E_NS1I_17LinearCombinationIaiaiLNS_15FloatRoundStyleE2EEESG_S1H_JEEENS4_5SM1004TMEM4LOAD26SM100_TMEM_LOAD_16dp32b16xESX_NSY_INSZ_ILi1ELi4ELi3EEES12_NSQ_INS5_IJS13_NSA_ILi32EEEEEENS5_IJS1T_SB_EEEEEEENS4_39AutoVectorizingCopyWithAssumedAlignmentILi128EEENS4_14SM90_TMA_STOREES1X_S1Z_S1Z_EEEvvEEEEvNT_6ParamsE)
        /*0968*/ 	.short	0x0380
        /*096a*/ 	.short	0x0800


	//----- nvinfo : EIATTR_SW_WAR
	.align		4
.L_55:
        /*096c*/ 	.byte	0x04, 0x36
        /*096e*/ 	.short	(.L_57 - .L_56)
.L_56:
        /*0970*/ 	.word	0x00000008
.L_57:


//--------------------- .nv.callgraph             --------------------------
	.section	.nv.callgraph,"",@"SHT_CUDA_CALLGRAPH"
	.align	4
	.sectionentsize	8
	.align		4
        /*0000*/ 	.word	0x00000000
	.align		4
        /*0004*/ 	.word	0xffffffff
	.align		4
        /*0008*/ 	.word	index@(_ZN7cutlass13device_kernelINS_4gemm6kernel13GemmUniversalIN4cute5tupleIJiiiiEEENS1_10collective13CollectiveMmaINS1_35MainloopSm100TmaUmmaWarpSpecializedILi11ELi2ELi4ENS5_IJNS4_1CILi1EEESB_SB_EEEEENS5_IJNSA_ILi64EEENSA_ILi224EEESE_EEEaNS5_IJlSB_lEEEaSH_NS4_8TiledMMAINS4_8MMA_AtomIJNS4_15SM100_MMA_S8_SSIaaiLi64ELi224ELNS4_4UMMA5MajorE0ELSM_0ELNSL_8SaturateE0EEEEEENS4_6LayoutISC_NS5_IJNSA_ILi0EEESR_SR_EEEEENS5_IJNS4_10UnderscoreESU_SU_EEEEENS4_13SM90_TMA_LOADENS4_14ComposedLayoutINS4_7SwizzleILi2ELi4ELi3EEENS4_18smem_ptr_flag_bitsILi8EEENSQ_INS5_IJNSA_ILi8EEESE_EEENS5_IJSE_SB_EEEEEEEvNS4_8identityESX_S17_vS18_EENS_8epilogue10collective18CollectiveEpilogueINS1A_23Sm100TmaWarpSpecializedILi1ELi1ELi112ELb0ELb0EEEJSG_NS5_IJNSQ_ISE_SB_EENSQ_ISF_SB_EEEEEaSH_aSH_NS1A_6fusion15FusionCallbacksIS1E_NS1I_17LinearCombinationIaiaiLNS_15FloatRoundStyleE2EEESG_S1H_JEEENS4_5SM1004TMEM4LOAD26SM100_TMEM_LOAD_16dp32b16xESX_NSY_INSZ_ILi1ELi4ELi3EEES12_NSQ_INS5_IJS13_NSA_ILi32EEEEEENS5_IJS1T_SB_EEEEEEENS4_39AutoVectorizingCopyWithAssumedAlignmentILi128EEENS4_14SM90_TMA_STOREES1X_S1Z_S1Z_EEEvvEEEEvNT_6ParamsE)
	.align		4
        /*000c*/ 	.word	index@(__assertfail)
	.align		4
        /*0010*/ 	.word	0x00000000
	.align		4
        /*0014*/ 	.word	0xfffffffe
	.align		4
        /*0018*/ 	.word	0x00000000
	.align		4
        /*001c*/ 	.word	0xfffffffd
	.align		4
        /*0020*/ 	.word	0x00000000
	.align		4
        /*0024*/ 	.word	0xfffffffc


//--------------------- .nv.constant4             --------------------------
	.section	.nv.constant4,"a",@progbits
	.align	8
	.align		8
.nv.constant4:
        /*0000*/ 	.dword	__assertfail
	.align		8
        /*0008*/ 	.dword	__unnamed_1
	.align		8
        /*0010*/ 	.dword	__unnamed_2
	.align		8
        /*0018*/ 	.dword	_ZN40_INTERNAL_4e08f014_4_k_cu_9b1a4372_343364cuda3std3__45__cpo5beginE
	.align		8
        /*0020*/ 	.dword	_ZN40_INTERNAL_4e08f014_4_k_cu_9b1a4372_343364cuda3std3__45__cpo3endE
	.align		8
        /*0028*/ 	.dword	_ZN40_INTERNAL_4e08f014_4_k_cu_9b1a4372_343364cuda3std3__45__cpo6cbeginE
	.align		8
        /*0030*/ 	.dword	_ZN40_INTERNAL_4e08f014_4_k_cu_9b1a4372_343364cuda3std3__45__cpo4cendE
	.align		8
        /*0038*/ 	.dword	_ZN40_INTERNAL_4e08f014_4_k_cu_9b1a4372_343364cuda3std3__442_GLOBAL__N__4e08f014_4_k_cu_9b1a4372_343366ignoreE
	.align		8
        /*0040*/ 	.dword	_ZN40_INTERNAL_4e08f014_4_k_cu_9b1a4372_343364cuda3std3__419piecewise_constructE
	.align		8
        /*0048*/ 	.dword	_ZN40_INTERNAL_4e08f014_4_k_cu_9b1a4372_343364cuda3std3__48in_placeE
	.align		8
        /*0050*/ 	.dword	_ZN40_INTERNAL_4e08f014_4_k_cu_9b1a4372_343364cuda3std6ranges3__45__cpo4swapE
	.align		8
        /*0058*/ 	.dword	_ZN40_INTERNAL_4e08f014_4_k_cu_9b1a4372_343364cuda3std6ranges3__45__cpo9iter_moveE
	.align		8
        /*0060*/ 	.dword	_ZN40_INTERNAL_4e08f014_4_k_cu_9b1a4372_343364cute7productE
	.align		8
        /*0068*/ 	.dword	_ZN40_INTERNAL_4e08f014_4_k_cu_9b1a4372_343364cute1_E
	.align		8
        /*0070*/ 	.dword	$str$25
	.align		8
        /*0078*/ 	.dword	$str$26
	.align		8
        /*0080*/ 	.dword	$str$27
	.align		8
        /*0088*/ 	.dword	$str$28


//--------------------- .text._ZN7cutlass13device_kernelINS_4gemm6kernel13GemmUniversalIN4cute5tupleIJiiiiEEENS1_10collective13CollectiveMmaINS1_35MainloopSm100TmaUmmaWarpSpecializedILi11ELi2ELi4ENS5_IJNS4_1CILi1EEESB_SB_EEEEENS5_IJNSA_ILi64EEENSA_ILi224EEESE_EEEaNS5_IJlSB_lEEEaSH_NS4_8TiledMMAINS4_8MMA_AtomIJNS4_15SM100_MMA_S8_SSIaaiLi64ELi224ELNS4_4UMMA5MajorE0ELSM_0ELNSL_8SaturateE0EEEEEENS4_6LayoutISC_NS5_IJNSA_ILi0EEESR_SR_EEEEENS5_IJNS4_10UnderscoreESU_SU_EEEEENS4_13SM90_TMA_LOADENS4_14ComposedLayoutINS4_7SwizzleILi2ELi4ELi3EEENS4_18smem_ptr_flag_bitsILi8EEENSQ_INS5_IJNSA_ILi8EEESE_EEENS5_IJSE_SB_EEEEEEEvNS4_8identityESX_S17_vS18_EENS_8epilogue10collective18CollectiveEpilogueINS1A_23Sm100TmaWarpSpecializedILi1ELi1ELi112ELb0ELb0EEEJSG_NS5_IJNSQ_ISE_SB_EENSQ_ISF_SB_EEEEEaSH_aSH_NS1A_6fusion15FusionCallbacksIS1E_NS1I_17LinearCombinationIaiaiLNS_15FloatRoundStyleE2EEESG_S1H_JEEENS4_5SM1004TMEM4LOAD26SM100_TMEM_LOAD_16dp32b16xESX_NSY_INSZ_ILi1ELi4ELi3EEES12_NSQ_INS5_IJS13_NSA_ILi32EEEEEENS5_IJS1T_SB_EEEEEEENS4_39AutoVectorizingCopyWithAssumedAlignmentILi128EEENS4_14SM90_TMA_STOREES1X_S1Z_S1Z_EEEvvEEEEvNT_6ParamsE --------------------------
	.section	.text._ZN7cutlass13device_kernelINS_4gemm6kernel13GemmUniversalIN4cute5tupleIJiiiiEEENS1_10collective13CollectiveMmaINS1_35MainloopSm100TmaUmmaWarpSpecializedILi11ELi2ELi4ENS5_IJNS4_1CILi1EEESB_SB_EEEEENS5_IJNSA_ILi64EEENSA_ILi224EEESE_EEEaNS5_IJlSB_lEEEaSH_NS4_8TiledMMAINS4_8MMA_AtomIJNS4_15SM100_MMA_S8_SSIaaiLi64ELi224ELNS4_4UMMA5MajorE0ELSM_0ELNSL_8SaturateE0EEEEEENS4_6LayoutISC_NS5_IJNSA_ILi0EEESR_SR_EEEEENS5_IJNS4_10UnderscoreESU_SU_EEEEENS4_13SM90_TMA_LOADENS4_14ComposedLayoutINS4_7SwizzleILi2ELi4ELi3EEENS4_18smem_ptr_flag_bitsILi8EEENSQ_INS5_IJNSA_ILi8EEESE_EEENS5_IJSE_SB_EEEEEEEvNS4_8identityESX_S17_vS18_EENS_8epilogue10collective18CollectiveEpilogueINS1A_23Sm100TmaWarpSpecializedILi1ELi1ELi112ELb0ELb0EEEJSG_NS5_IJNSQ_ISE_SB_EENSQ_ISF_SB_EEEEEaSH_aSH_NS1A_6fusion15FusionCallbacksIS1E_NS1I_17LinearCombinationIaiaiLNS_15FloatRoundStyleE2EEESG_S1H_JEEENS4_5SM1004TMEM4LOAD26SM100_TMEM_LOAD_16dp32b16xESX_NSY_INSZ_ILi1ELi4ELi3EEES12_NSQ_INS5_IJS13_NSA_ILi32EEEEEENS5_IJS1T_SB_EEEEEEENS4_39AutoVectorizingCopyWithAssumedAlignmentILi128EEENS4_14SM90_TMA_STOREES1X_S1Z_S1Z_EEEvvEEEEvNT_6ParamsE,"ax",@progbits
	.align	128
.text._ZN7cutlass13device_kernelINS_4gemm6kernel13GemmUniversalIN4cute5tupleIJiiiiEEENS1_10collective13CollectiveMmaINS1_35MainloopSm100TmaUmmaWarpSpecializedILi11ELi2ELi4ENS5_IJNS4_1CILi1EEESB_SB_EEEEENS5_IJNSA_ILi64EEENSA_ILi224EEESE_EEEaNS5_IJlSB_lEEEaSH_NS4_8TiledMMAINS4_8MMA_AtomIJNS4_15SM100_MMA_S8_SSIaaiLi64ELi224ELNS4_4UMMA5MajorE0ELSM_0ELNSL_8SaturateE0EEEEEENS4_6LayoutISC_NS5_IJNSA_ILi0EEESR_SR_EEEEENS5_IJNS4_10UnderscoreESU_SU_EEEEENS4_13SM90_TMA_LOADENS4_14ComposedLayoutINS4_7SwizzleILi2ELi4ELi3EEENS4_18smem_ptr_flag_bitsILi8EEENSQ_INS5_IJNSA_ILi8EEESE_EEENS5_IJSE_SB_EEEEEEEvNS4_8identityESX_S17_vS18_EENS_8epilogue10collective18CollectiveEpilogueINS1A_23Sm100TmaWarpSpecializedILi1ELi1ELi112ELb0ELb0EEEJSG_NS5_IJNSQ_ISE_SB_EENSQ_ISF_SB_EEEEEaSH_aSH_NS1A_6fusion15FusionCallbacksIS1E_NS1I_17LinearCombinationIaiaiLNS_15FloatRoundStyleE2EEESG_S1H_JEEENS4_5SM1004TMEM4LOAD26SM100_TMEM_LOAD_16dp32b16xESX_NSY_INSZ_ILi1ELi4ELi3EEES12_NSQ_INS5_IJS13_NSA_ILi32EEEEEENS5_IJS1T_SB_EEEEEEENS4_39AutoVectorizingCopyWithAssumedAlignmentILi128EEENS4_14SM90_TMA_STOREES1X_S1Z_S1Z_EEEvvEEEEvNT_6ParamsE:
        .type           _ZN7cutlass13device_kernelINS_4gemm6kernel13GemmUniversalIN4cute5tupleIJiiiiEEENS1_10collective13CollectiveMmaINS1_35MainloopSm100TmaUmmaWarpSpecializedILi11ELi2ELi4ENS5_IJNS4_1CILi1EEESB_SB_EEEEENS5_IJNSA_ILi64EEENSA_ILi224EEESE_EEEaNS5_IJlSB_lEEEaSH_NS4_8TiledMMAINS4_8MMA_AtomIJNS4_15SM100_MMA_S8_SSIaaiLi64ELi224ELNS4_4UMMA5MajorE0ELSM_0ELNSL_8SaturateE0EEEEEENS4_6LayoutISC_NS5_IJNSA_ILi0EEESR_SR_EEEEENS5_IJNS4_10UnderscoreESU_SU_EEEEENS4_13SM90_TMA_LOADENS4_14ComposedLayoutINS4_7SwizzleILi2ELi4ELi3EEENS4_18smem_ptr_flag_bitsILi8EEENSQ_INS5_IJNSA_ILi8EEESE_EEENS5_IJSE_SB_EEEEEEEvNS4_8identityESX_S17_vS18_EENS_8epilogue10collective18CollectiveEpilogueINS1A_23Sm100TmaWarpSpecializedILi1ELi1ELi112ELb0ELb0EEEJSG_NS5_IJNSQ_ISE_SB_EENSQ_ISF_SB_EEEEEaSH_aSH_NS1A_6fusion15FusionCallbacksIS1E_NS1I_17LinearCombinationIaiaiLNS_15FloatRoundStyleE2EEESG_S1H_JEEENS4_5SM1004TMEM4LOAD26SM100_TMEM_LOAD_16dp32b16xESX_NSY_INSZ_ILi1ELi4ELi3EEES12_NSQ_INS5_IJS13_NSA_ILi32EEEEEENS5_IJS1T_SB_EEEEEEENS4_39AutoVectorizingCopyWithAssumedAlignmentILi128EEENS4_14SM90_TMA_STOREES1X_S1Z_S1Z_EEEvvEEEEvNT_6ParamsE,@function
        .size           _ZN7cutlass13device_kernelINS_4gemm6kernel13GemmUniversalIN4cute5tupleIJiiiiEEENS1_10collective13CollectiveMmaINS1_35MainloopSm100TmaUmmaWarpSpecializedILi11ELi2ELi4ENS5_IJNS4_1CILi1EEESB_SB_EEEEENS5_IJNSA_ILi64EEENSA_ILi224EEESE_EEEaNS5_IJlSB_lEEEaSH_NS4_8TiledMMAINS4_8MMA_AtomIJNS4_15SM100_MMA_S8_SSIaaiLi64ELi224ELNS4_4UMMA5MajorE0ELSM_0ELNSL_8SaturateE0EEEEEENS4_6LayoutISC_NS5_IJNSA_ILi0EEESR_SR_EEEEENS5_IJNS4_10UnderscoreESU_SU_EEEEENS4_13SM90_TMA_LOADENS4_14ComposedLayoutINS4_7SwizzleILi2ELi4ELi3EEENS4_18smem_ptr_flag_bitsILi8EEENSQ_INS5_IJNSA_ILi8EEESE_EEENS5_IJSE_SB_EEEEEEEvNS4_8identityESX_S17_vS18_EENS_8epilogue10collective18CollectiveEpilogueINS1A_23Sm100TmaWarpSpecializedILi1ELi1ELi112ELb0ELb0EEEJSG_NS5_IJNSQ_ISE_SB_EENSQ_ISF_SB_EEEEEaSH_aSH_NS1A_6fusion15FusionCallbacksIS1E_NS1I_17LinearCombinationIaiaiLNS_15FloatRoundStyleE2EEESG_S1H_JEEENS4_5SM1004TMEM4LOAD26SM100_TMEM_LOAD_16dp32b16xESX_NSY_INSZ_ILi1ELi4ELi3EEES12_NSQ_INS5_IJS13_NSA_ILi32EEEEEENS5_IJS1T_SB_EEEEEEENS4_39AutoVectorizingCopyWithAssumedAlignmentILi128EEENS4_14SM90_TMA_STOREES1X_S1Z_S1Z_EEEvvEEEEvNT_6ParamsE,(.L_x_156 - _ZN7cutlass13device_kernelINS_4gemm6kernel13GemmUniversalIN4cute5tupleIJiiiiEEENS1_10collective13CollectiveMmaINS1_35MainloopSm100TmaUmmaWarpSpecializedILi11ELi2ELi4ENS5_IJNS4_1CILi1EEESB_SB_EEEEENS5_IJNSA_ILi64EEENSA_ILi224EEESE_EEEaNS5_IJlSB_lEEEaSH_NS4_8TiledMMAINS4_8MMA_AtomIJNS4_15SM100_MMA_S8_SSIaaiLi64ELi224ELNS4_4UMMA5MajorE0ELSM_0ELNSL_8SaturateE0EEEEEENS4_6LayoutISC_NS5_IJNSA_ILi0EEESR_SR_EEEEENS5_IJNS4_10UnderscoreESU_SU_EEEEENS4_13SM90_TMA_LOADENS4_14ComposedLayoutINS4_7SwizzleILi2ELi4ELi3EEENS4_18smem_ptr_flag_bitsILi8EEENSQ_INS5_IJNSA_ILi8EEESE_EEENS5_IJSE_SB_EEEEEEEvNS4_8identityESX_S17_vS18_EENS_8epilogue10collective18CollectiveEpilogueINS1A_23Sm100TmaWarpSpecializedILi1ELi1ELi112ELb0ELb0EEEJSG_NS5_IJNSQ_ISE_SB_EENSQ_ISF_SB_EEEEEaSH_aSH_NS1A_6fusion15FusionCallbacksIS1E_NS1I_17LinearCombinationIaiaiLNS_15FloatRoundStyleE2EEESG_S1H_JEEENS4_5SM1004TMEM4LOAD26SM100_TMEM_LOAD_16dp32b16xESX_NSY_INSZ_ILi1ELi4ELi3EEES12_NSQ_INS5_IJS13_NSA_ILi32EEEEEENS5_IJS1T_SB_EEEEEEENS4_39AutoVectorizingCopyWithAssumedAlignmentILi128EEENS4_14SM90_TMA_STOREES1X_S1Z_S1Z_EEEvvEEEEvNT_6ParamsE)
        .other          _ZN7cutlass13device_kernelINS_4gemm6kernel13GemmUniversalIN4cute5tupleIJiiiiEEENS1_10collective13CollectiveMmaINS1_35MainloopSm100TmaUmmaWarpSpecializedILi11ELi2ELi4ENS5_IJNS4_1CILi1EEESB_SB_EEEEENS5_IJNSA_ILi64EEENSA_ILi224EEESE_EEEaNS5_IJlSB_lEEEaSH_NS4_8TiledMMAINS4_8MMA_AtomIJNS4_15SM100_MMA_S8_SSIaaiLi64ELi224ELNS4_4UMMA5MajorE0ELSM_0ELNSL_8SaturateE0EEEEEENS4_6LayoutISC_NS5_IJNSA_ILi0EEESR_SR_EEEEENS5_IJNS4_10UnderscoreESU_SU_EEEEENS4_13SM90_TMA_LOADENS4_14ComposedLayoutINS4_7SwizzleILi2ELi4ELi3EEENS4_18smem_ptr_flag_bitsILi8EEENSQ_INS5_IJNSA_ILi8EEESE_EEENS5_IJSE_SB_EEEEEEEvNS4_8identityESX_S17_vS18_EENS_8epilogue10collective18CollectiveEpilogueINS1A_23Sm100TmaWarpSpecializedILi1ELi1ELi112ELb0ELb0EEEJSG_NS5_IJNSQ_ISE_SB_EENSQ_ISF_SB_EEEEEaSH_aSH_NS1A_6fusion15FusionCallbacksIS1E_NS1I_17LinearCombinationIaiaiLNS_15FloatRoundStyleE2EEESG_S1H_JEEENS4_5SM1004TMEM4LOAD26SM100_TMEM_LOAD_16dp32b16xESX_NSY_INSZ_ILi1ELi4ELi3EEES12_NSQ_INS5_IJS13_NSA_ILi32EEEEEENS5_IJS1T_SB_EEEEEEENS4_39AutoVectorizingCopyWithAssumedAlignmentILi128EEENS4_14SM90_TMA_STOREES1X_S1Z_S1Z_EEEvvEEEEvNT_6ParamsE,@"STO_CUDA_ENTRY STV_DEFAULT"
_ZN7cutlass13device_kernelINS_4gemm6kernel13GemmUniversalIN4cute5tupleIJiiiiEEENS1_10collective13CollectiveMmaINS1_35MainloopSm100TmaUmmaWarpSpecializedILi11ELi2ELi4ENS5_IJNS4_1CILi1EEESB_SB_EEEEENS5_IJNSA_ILi64EEENSA_ILi224EEESE_EEEaNS5_IJlSB_lEEEaSH_NS4_8TiledMMAINS4_8MMA_AtomIJNS4_15SM100_MMA_S8_SSIaaiLi64ELi224ELNS4_4UMMA5MajorE0ELSM_0ELNSL_8SaturateE0EEEEEENS4_6LayoutISC_NS5_IJNSA_ILi0EEESR_SR_EEEEENS5_IJNS4_10UnderscoreESU_SU_EEEEENS4_13SM90_TMA_LOADENS4_14ComposedLayoutINS4_7SwizzleILi2ELi4ELi3EEENS4_18smem_ptr_flag_bitsILi8EEENSQ_INS5_IJNSA_ILi8EEESE_EEENS5_IJSE_SB_EEEEEEEvNS4_8identityESX_S17_vS18_EENS_8epilogue10collective18CollectiveEpilogueINS1A_23Sm100TmaWarpSpecializedILi1ELi1ELi112ELb0ELb0EEEJSG_NS5_IJNSQ_ISE_SB_EENSQ_ISF_SB_EEEEEaSH_aSH_NS1A_6fusion15FusionCallbacksIS1E_NS1I_17LinearCombinationIaiaiLNS_15FloatRoundStyleE2EEESG_S1H_JEEENS4_5SM1004TMEM4LOAD26SM100_TMEM_LOAD_16dp32b16xESX_NSY_INSZ_ILi1ELi4ELi3EEES12_NSQ_INS5_IJS13_NSA_ILi32EEEEEENS5_IJS1T_SB_EEEEEEENS4_39AutoVectorizingCopyWithAssumedAlignmentILi128EEENS4_14SM90_TMA_STOREES1X_S1Z_S1Z_EEEvvEEEEvNT_6ParamsE:
[----:B------:R-:W1:Y:S01]  /*0000*/  LDC R1, c[0x0][0x37c] ;  /* 0x0000df00ff017b82 */ /* 0x000e620000000800 */
[----:B------:R-:W2:Y:S01]  /*0010*/  S2R R229, SR_TID.X ;  /* 0x0000000000e57919 */ /* 0x000ea20000002100 */
[----:B------:R-:W3:Y:S01]  /*0020*/  LDCU.64 UR8, c[0x0][0x890] ;  /* 0x00011200ff0877ac */ /* 0x000ee20008000a00 */
[----:B------:R-:W-:Y:S02]  /*0030*/  PRMT R236, RZ, 0x7610, R236 ;  /* 0x00007610ffec7816 */ /* 0x000fe400000000ec */
[----:B------:R-:W-:Y:S01]  /*0040*/  ELECT P3, URZ, PT ;  /* 0x0000000000ff782f */ /* 0x000fe20003860000 */
[----:B---3--:R-:W-:-:S04]  /*0050*/  UISETP.NE.U32.AND UP0, UPT, UR8, URZ, UPT ;  /* 0x000000ff0800728c */ /* 0x008fc8000bf05070 */
[----:B------:R-:W-:Y:S01]  /*0060*/  UISETP.NE.AND.EX UP0, UPT, UR9, URZ, UPT, UP0 ;  /* 0x000000ff0900728c */ /* 0x000fe2000bf05300 */
[----:B--2---:R-:W-:-:S05]  /*0070*/  SHF.R.U32.HI R237, RZ, 0x5, R229 ;  /* 0x00000005ffed7819 */ /* 0x004fca00000116e5 */
[----:B------:R-:W2:Y:S02]  /*0080*/  SHFL.IDX PT, R0, R237, RZ, 0x1f ;  /* 0x00001fffed007589 */ /* 0x000ea400000e0000 */
[----:B--2---:R-:W-:Y:S01]  /*0090*/  R2UR UR18, R0 ;  /* 0x00000000001272ca */ /* 0x004fe200000e0000 */
[----:B-1----:R-:W-:-:S14]  /*00a0*/  BRA.U UP0, `(.L_x_0) ;  /* 0x0000000100307547 */ /* 0x002fdc000b800000 */
[----:B------:R-:W1:Y:S02]  /*00b0*/  LDCU.64 UR4, c[0x0][0x888] ;  /* 0x00011100ff0477ac */ /* 0x000e640008000a00 */
[----:B-1----:R-:W-:-:S04]  /*00c0*/  UISETP.NE.U32.AND UP0, UPT, UR4, URZ, UPT ;  /* 0x000000ff0400728c */ /* 0x002fc8000bf05070 */
[----:B------:R-:W-:-:S09]  /*00d0*/  UISETP.NE.AND.EX UP0, UPT, UR5, URZ, UPT, UP0 ;  /* 0x000000ff0500728c */ /* 0x000fd2000bf05300 */
[----:B------:R-:W-:Y:S05]  /*00e0*/  BRA.U !UP0, `(.L_x_1) ;  /* 0x0000000108147547 */ /* 0x000fea000b800000 */
[----:B------:R-:W1:Y:S01]  /*00f0*/  LDC.64 R2, c[0x0][0x888] ;  /* 0x00022200ff027b82 */ /* 0x000e620000000a00 */
[----:B------:R-:W1:Y:S02]  /*0100*/  LDCU.64 UR4, c[0x0][0x358] ;  /* 0x00006b00ff0477ac */ /* 0x000e640008000a00 */
[----:B-1----:R1:W5:Y:S01]  /*0110*/  LDG.E R121, desc[UR4][R2.64] ;  /* 0x0000000402797981 */ /* 0x002362000c1e1900 */
[----:B------:R-:W-:Y:S01]  /*0120*/  HFMA2 R236, -RZ, RZ, 0, 5.9604644775390625e-08 ;  /* 0x00000001ffec7431 */ /* 0x000fe200000001ff */
[----:B------:R-:W-:Y:S05]  /*0130*/  BRA `(.L_x_0) ;  /* 0x00000000000c7947 */ /* 0x000fea0003800000 */
.L_x_1:
[----:B------:R-:W1:Y:S01]  /*0140*/  LDCU UR4, c[0x0][0x880] ;  /* 0x00011000ff0477ac */ /* 0x000e620008000800 */
[----:B------:R-:W-:Y:S01]  /*0150*/  HFMA2 R236, -RZ, RZ, 0, 5.9604644775390625e-08 ;  /* 0x00000001ffec7431 */ /* 0x000fe200000001ff */
[----:B-1----:R-:W-:-:S07]  /*0160*/  MOV R121, UR4 ;  /* 0x0000000400797c02 */ /* 0x002fce0008000f00 */
.L_x_0:
[----:B------:R-:W2:Y:S02]  /*0170*/  LDCU.64 UR4, c[0x0][0x8b0] ;  /* 0x00011600ff0477ac */ /* 0x000ea40008000a00 */
[----:B--2---:R-:W-:-:S04]  /*0180*/  UISETP.NE.U32.AND UP0, UPT, UR4, URZ, UPT ;  /* 0x000000ff0400728c */ /* 0x004fc8000bf05070 */
[----:B------:R-:W-:-:S09]  /*0190*/  UISETP.NE.AND.EX UP0, UPT, UR5, URZ, UPT, UP0 ;  /* 0x000000ff0500728c */ /* 0x000fd2000bf05300 */
[----:B------:R-:W-:Y:S05]  /*01a0*/  BRA.U UP0, `(.L_x_2) ;  /* 0x0000000100287547 */ /* 0x000fea000b800000 */
[----:B------:R-:W2:Y:S02]  /*01b0*/  LDCU.64 UR4, c[0x0][0x8a8] ;  /* 0x00011500ff0477ac */ /* 0x000ea40008000a00 */
[----:B--2---:R-:W-:-:S04]  /*01c0*/  UISETP.NE.U32.AND UP0, UPT, UR4, URZ, UPT ;  /* 0x000000ff0400728c */ /* 0x004fc8000bf05070 */
[----:B------:R-:W-:-:S09]  /*01d0*/  UISETP.NE.AND.EX UP0, UPT, UR5, URZ, UPT, UP0 ;  /* 0x000000ff0500728c */ /* 0x000fd2000bf05300 */
[----:B------:R-:W-:Y:S05]  /*01e0*/  BRA.U !UP0, `(.L_x_3) ;  /* 0x0000000108107547 */ /* 0x000fea000b800000 */
[----:B-1----:R-:W1:Y:S01]  /*01f0*/  LDC.64 R2, c[0x0][0x8a8] ;  /* 0x00022a00ff027b82 */ /* 0x002e620000000a00 */
[----:B------:R-:W1:Y:S02]  /*0200*/  LDCU.64 UR4, c[0x0][0x358] ;  /* 0x00006b00ff0477ac */ /* 0x000e640008000a00 */
[----:B-1----:R2:W5:Y:S01]  /*0210*/  LDG.E R120, desc[UR4][R2.64] ;  /* 0x0000000402787981 */ /* 0x002562000c1e1900 */
[----:B------:R-:W-:Y:S05]  /*0220*/  BRA `(.L_x_2) ;  /* 0x0000000000087947 */ /* 0x000fea0003800000 */
.L_x_3:
[----:B------:R-:W2:Y:S02]  /*0230*/  LDCU UR4, c[0x0][0x8a0] ;  /* 0x00011400ff0477ac */ /* 0x000ea40008000800 */
[----:B--2---:R-:W-:Y:S02]  /*0240*/  MOV R120, UR4 ;  /* 0x0000000400787c02 */ /* 0x004fe40008000f00 */
.L_x_2:
[----:B-12---:R-:W-:Y:S01]  /*0250*/  IMAD.U32 R3, RZ, RZ, UR18 ;  /* 0x00000012ff037e24 */ /* 0x006fe2000f8e00ff */
[----:B------:R-:W-:Y:S04]  /*0260*/  BSSY.RECONVERGENT B0, `(.L_x_4) ;  /* 0x000000c000007945 */ /* 0x000fe80003800200 */
[C---:B------:R-:W-:Y:S02]  /*0270*/  ISETP.NE.OR P1, PT, R3.reuse, 0x1, !P3 ;  /* 0x000000010300780c */ /* 0x040fe40005f25670 */
[----:B------:R-:W-:-:S11]  /*0280*/  ISETP.NE.OR P0, PT, R3, 0x3, !P3 ;  /* 0x000000030300780c */ /* 0x000fd60005f05670 */
[----:B------:R-:W-:Y:S05]  /*0290*/  @P1 BRA `(.L_x_5) ;  /* 0x0000000000201947 */ /* 0x000fea0003800000 */
[----:B------:R-:W1:Y:S02]  /*02a0*/  LDCU.64 UR4, c[0x0][0x348] ;  /* 0x00006900ff0477ac */ /* 0x000e640008000a00 */
[----:B-1----:R-:W-:Y:S02]  /*02b0*/  UIADD3 UR6, UP1, UPT, UR4, 0x80, URZ ;  /* 0x0000008004067890 */ /* 0x002fe4000ff3e0ff */
[----:B------:R-:W-:Y:S02]  /*02c0*/  UIADD3 UR4, UP0, UPT, UR4, 0x180, URZ ;  /* 0x0000018004047890 */ /* 0x000fe4000ff1e0ff */
[----:B------:R-:W-:Y:S02]  /*02d0*/  UIADD3.X UR7, UPT, UPT, URZ, UR5, URZ, UP1, !UPT ;  /* 0x00000005ff077290 */ /* 0x000fe40008ffe4ff */
[----:B------:R-:W-:-:S07]  /*02e0*/  UIADD3.X UR5, UPT, UPT, URZ, UR5, URZ, UP0, !UPT ;  /* 0x00000005ff057290 */ /* 0x000fce00087fe4ff */
[----:B------:R1:W-:Y:S02]  /*02f0*/  UTMACCTL.PF [UR6] ;  /* 0x00000000060079b9 */ /* 0x0003e40008040000 */
[----:B------:R1:W-:Y:S02]  /*0300*/  UTMACCTL.PF [UR4] ;  /* 0x00000000040079b9 */ /* 0x0003e40008040000 */
[----:B-1----:R-:W-:Y:S01]  /*0310*/  NOP ;  /* 0x0000000000007918 */ /* 0x002fe20000000000 */
.L_x_5:
[----:B------:R-:W-:Y:S05]  /*0320*/  BSYNC.RECONVERGENT B0 ;  /* 0x0000000000007941 */ /* 0x000fea0003800200 */
.L_x_4:
[----:B------:R-:W-:Y:S04]  /*0330*/  BSSY.RECONVERGENT B0, `(.L_x_6) ;  /* 0x000000a000007945 */ /* 0x000fe80003800200 */
        /* <DEDUP_REMOVED lines=9> */
.L_x_7:
[----:B------:R-:W-:Y:S05]  /*03d0*/  BSYNC.RECONVERGENT B0 ;  /* 0x0000000000007941 */ /* 0x000fea0003800200 */
.L_x_6:
[----:B------:R-:W1:Y:S01]  /*03e0*/  LDCU.64 UR4, c[0x0][0x888] ;  /* 0x00011100ff0477ac */ /* 0x000e620008000a00 */
[----:B------:R-:W-:Y:S02]  /*03f0*/  UISETP.EQ.U32.AND UP1, UPT, UR8, URZ, UPT ;  /* 0x000000ff0800728c */ /* 0x000fe4000bf22070 */
[----:B------:R-:W-:Y:S02]  /*0400*/  UPLOP3.LUT UP3, UPT, UPT, UPT, UPT, 0x80, 0x8 ;  /* 0x000000000008789c */ /* 0x000fe40003f6f070 */
[----:B-1----:R-:W-:-:S04]  /*0410*/  UISETP.NE.U32.AND UP0, UPT, UR4, URZ, UPT ;  /* 0x000000ff0400728c */ /* 0x002fc8000bf05070 */
[----:B------:R-:W-:-:S04]  /*0420*/  UISETP.NE.AND.EX UP2, UPT, UR5, URZ, UPT, UP0 ;  /* 0x000000ff0500728c */ /* 0x000fc8000bf45300 */
[----:B------:R-:W-:-:S04]  /*0430*/  UISETP.EQ.OR.EX UP4, UPT, UR9, URZ, !UP2, UP1 ;  /* 0x000000ff0900728c */ /* 0x000fc8000d782710 */
[----:B------:R-:W-:-:S05]  /*0440*/  UP2UR UR59, UPR, URZ, 0x10 ;  /* 0x00000010ff3b7883 */ /* 0x000fca0008000000 */
[----:B------:R-:W-:Y:S07]  /*0450*/  BRA.U !UP4, `(.L_x_8) ;  /* 0x000000010c207547 */ /* 0x000fee000b800000 */
[----:B-----5:R-:W-:Y:S01]  /*0460*/  R2UR UR5, R121 ;  /* 0x00000000790572ca */ /* 0x020fe200000e0000 */
[----:B------:R-:W-:Y:S02]  /*0470*/  UISETP.NE.U32.AND UP1, UPT, UR8, URZ, UPT ;  /* 0x000000ff0800728c */ /* 0x000fe4000bf25070 */
[----:B------:R-:W-:Y:S02]  /*0480*/  USEL UR4, URZ, 0xffffffff, UP2 ;  /* 0xffffffffff047887 */ /* 0x000fe40009000000 */
[----:B------:R-:W-:-:S08]  /*0490*/  UISETP.NE.AND.EX UP1, UPT, UR9, URZ, UPT, UP1 ;  /* 0x000000ff0900728c */ /* 0x000fd0000bf25310 */
[----:B------:R-:W-:-:S04]  /*04a0*/  UISETP.NE.AND UP0, UPT, UR5, URZ, UPT ;  /* 0x000000ff0500728c */ /* 0x000fc8000bf05270 */
[----:B------:R-:W-:-:S04]  /*04b0*/  @!UP1 USEL UR4, URZ, 0xffffffff, UP0 ;  /* 0xffffffffff049887 */ /* 0x000fc80008000000 */
[----:B------:R-:W-:-:S04]  /*04c0*/  ULOP3.LUT UR4, UR4, 0x1, URZ, 0xc0, !UPT ;  /* 0x0000000104047892 */ /* 0x000fc8000f8ec0ff */
[----:B------:R-:W-:-:S11]  /*04d0*/  UISETP.NE.U32.AND UP3, UPT, UR4, 0x1, UPT ;  /* 0x000000010400788c */ /* 0x000fd6000bf65070 */
.L_x_8:
[----:B------:R-:W1:Y:S01]  /*04e0*/  SHFL.IDX PT, R0, R237, RZ, 0x1f ;  /* 0x00001fffed007589 */ /* 0x000e6200000e0000 */
[----:B------:R-:W-:-:S04]  /*04f0*/  UISETP.NE.AND UP0, UPT, UR18, 0x2, UPT ;  /* 0x000000021200788c */ /* 0x000fc8000bf05270 */
[----:B------:R-:W-:Y:S01]  /*0500*/  USEL UR44, URZ, 0x1, UP0 ;  /* 0x00000001ff2c7887 */ /* 0x000fe20008000000 */
[----:B-1----:R-:W-:-:S13]  /*0510*/  ISETP.NE.AND P0, PT, R0, RZ, PT ;  /* 0x000000ff0000720c */ /* 0x002fda0003f05270 */
[----:B------:R-:W-:Y:S05]  /*0520*/  @P0 BRA `(.L_x_9) ;  /* 0x00000000008c0947 */ /* 0x000fea0003800000 */
[----:B------:R-:W-:Y:S01]  /*0530*/  ELECT P0, URZ, PT ;  /* 0x0000000000ff782f */ /* 0x000fe20003800000 */
[----:B------:R-:W-:-:S12]  /*0540*/  BSSY.RECONVERGENT B0, `(.L_x_9) ;  /* 0x0000021000007945 */ /* 0x000fd80003800200 */
[----:B------:R-:W-:Y:S05]  /*0550*/  @!P0 BRA `(.L_x_10) ;  /* 0x00000000007c8947 */ /* 0x000fea0003800000 */
[----:B------:R-:W1:Y:S01]  /*0560*/  S2UR UR4, SR_CgaCtaId ;  /* 0x00000000000479c3 */ /* 0x000e620000008800 */
[----:B------:R-:W-:Y:S01]  /*0570*/  UMOV UR5, 0x400 ;  /* 0x0000040000057882 */ /* 0x000fe20000000000 */
[----:B------:R-:W-:Y:S02]  /*0580*/  UMOV UR6, 0x1 ;  /* 0x0000000100067882 */ /* 0x000fe40000000000 */
[----:B------:R-:W-:-:S04]  /*0590*/  UIADD3 UR6, UPT, UPT, -UR6, 0x100000, URZ ;  /* 0x0010000006067890 */ /* 0x000fc8000fffe1ff */
[----:B------:R-:W-:Y:S02]  /*05a0*/  USHF.L.U32 UR7, UR6, 0xb, URZ ;  /* 0x0000000b06077899 */ /* 0x000fe400080006ff */
[----:B------:R-:W-:Y:S02]  /*05b0*/  USHF.L.U32 UR6, UR6, 0x1, URZ ;  /* 0x0000000106067899 */ /* 0x000fe400080006ff */
[----:B-1----:R-:W-:Y:S01]  /*05c0*/  ULEA UR4, UR4, UR5, 0x18 ;  /* 0x0000000504047291 */ /* 0x002fe2000f8ec0ff */
[----:B------:R-:W1:Y:S11]  /*05d0*/  FENCE.VIEW.ASYNC.S ;  /* 0x00000000000073c6 */ /* 0x000e760000000000 */
[----:B-1----:R1:W2:Y:S01]  /*05e0*/  SYNCS.EXCH.64 URZ, [UR4], UR6 ;  /* 0x0000000604ff75b2 */ /* 0x0022a20008000100 */
[----:B------:R1:W3:Y:S01]  /*05f0*/  SYNCS.EXCH.64 URZ, [UR4+0x58], UR6 ;  /* 0x0000580604ff75b2 */ /* 0x0002e20008000100 */
[----:B------:R1:W4:Y:S01]  /*0600*/  SYNCS.EXCH.64 URZ, [UR4+0x8], UR6 ;  /* 0x0000080604ff75b2 */ /* 0x0003220008000100 */
[----:B------:R1:W1:Y:S01]  /*0610*/  SYNCS.EXCH.64 URZ, [UR4+0x60], UR6 ;  /* 0x0000600604ff75b2 */ /* 0x0002620008000100 */
        /* <DEDUP_REMOVED lines=18> */
[----:B------:R-:W-:Y:S01]  /*0740*/  NOP ;  /* 0x0000000000007918 */ /* 0x000fe20000000000 */
.L_x_10:
[----:B-1----:R-:W-:Y:S05]  /*0750*/  BSYNC.RECONVERGENT B0 ;  /* 0x0000000000007941 */ /* 0x002fea0003800200 */
.L_x_9:
[----:B------:R-:W1:Y:S01]  /*0760*/  SHFL.IDX PT, R0, R237, RZ, 0x1f ;  /* 0x00001fffed007589 */ /* 0x000e6200000e0000 */
[----:B------:R-:W-:Y:S01]  /*0770*/  NOP ;  /* 0x0000000000007918 */ /* 0x000fe20000000000 */
[----:B-1----:R-:W-:-:S13]  /*0780*/  ISETP.NE.AND P0, PT, R0, 0x1, PT ;  /* 0x000000010000780c */ /* 0x002fda0003f05270 */
[----:B------:R-:W-:Y:S05]  /*0790*/  @P0 BRA `(.L_x_11) ;  /* 0x0000000000400947 */ /* 0x000fea0003800000 */
[----:B------:R-:W1:Y:S01]  /*07a0*/  S2UR UR4, SR_CgaCtaId ;  /* 0x00000000000479c3 */ /* 0x000e620000008800 */
[----:B------:R-:W-:Y:S01]  /*07b0*/  UMOV UR5, 0x400 ;  /* 0x0000040000057882 */ /* 0x000fe20000000000 */
[----:B------:R-:W-:Y:S01]  /*07c0*/  UMOV UR8, 0x20 ;  /* 0x0000002000087882 */ /* 0x000fe20000000000 */
[----:B------:R-:W-:Y:S01]  /*07d0*/  UMOV UR6, 0x80 ;  /* 0x0000008000067882 */ /* 0x000fe20000000000 */
[----:B------:R-:W-:-:S04]  /*07e0*/  UIADD3 UR8, UPT, UPT, -UR8, 0x100000, URZ ;  /* 0x0010000008087890 */ /* 0x000fc8000fffe1ff */
[----:B------:R-:W-:Y:S02]  /*07f0*/  USHF.L.U32 UR9, UR8, 0xb, URZ ;  /* 0x0000000b08097899 */ /* 0x000fe400080006ff */
[----:B------:R-:W-:Y:S02]  /*0800*/  USHF.L.U32 UR8, UR8, 0x1, URZ ;  /* 0x0000000108087899 */ /* 0x000fe400080006ff */
[----:B------:R-:W-:-:S04]  /*0810*/  UIADD3 UR6, UPT, UPT, -UR6, 0x100000, URZ ;  /* 0x0010000006067890 */ /* 0x000fc8000fffe1ff */
[----:B------:R-:W-:Y:S02]  /*0820*/  USHF.L.U32 UR7, UR6, 0xb, URZ ;  /* 0x0000000b06077899 */ /* 0x000fe400080006ff */
[----:B------:R-:W-:Y:S01]  /*0830*/  USHF.L.U32 UR6, UR6, 0x1, URZ ;  /* 0x0000000106067899 */ /* 0x000fe200080006ff */
[----:B------:R-:W-:Y:S01]  /*0840*/  ELECT P0, URZ, PT ;  /* 0x0000000000ff782f */ /* 0x000fe20003800000 */
[----:B-1----:R-:W-:Y:S01]  /*0850*/  ULEA UR4, UR4, UR5, 0x18 ;  /* 0x0000000504047291 */ /* 0x002fe2000f8ec0ff */
[----:B------:R-:W1:Y:S11]  /*0860*/  FENCE.VIEW.ASYNC.S ;  /* 0x00000000000073c6 */ /* 0x000e760000000000 */
[----:B-1----:R1:W1:Y:S01]  /*0870*/  SYNCS.EXCH.64 URZ, [UR4+0xb0], UR8 ;  /* 0x0000b00804ff75b2 */ /* 0x0022620008000100 */
[----:B------:R1:W1:Y:S01]  /*0880*/  SYNCS.EXCH.64 URZ, [UR4+0xb8], UR6 ;  /* 0x0000b80604ff75b2 */ /* 0x0002620008000100 */
[----:B------:R-:W-:Y:S01]  /*0890*/  NOP ;  /* 0x0000000000007918 */ /* 0x000fe20000000000 */
.L_x_11:
[----:B------:R-:W2:Y:S01]  /*08a0*/  SHFL.IDX PT, R0, R237, RZ, 0x1f ;  /* 0x00001fffed007589 */ /* 0x000ea200000e0000 */
[----:B------:R-:W-:Y:S01]  /*08b0*/  NOP ;  /* 0x0000000000007918 */ /* 0x000fe20000000000 */
[----:B--2---:R-:W-:-:S13]  /*08c0*/  ISETP.NE.AND P0, PT, R0, 0x3, PT ;  /* 0x000000030000780c */ /* 0x004fda0003f05270 */
[----:B------:R-:W-:Y:S05]  /*08d0*/  @P0 BRA `(.L_x_12) ;  /* 0x0000000000300947 */ /* 0x000fea0003800000 */
[----:B-1----:R-:W1:Y:S01]  /*08e0*/  S2UR UR4, SR_CgaCtaId ;  /* 0x00000000000479c3 */ /* 0x002e620000008800 */
[----:B------:R-:W-:Y:S01]  /*08f0*/  UMOV UR6, 0x400 ;  /* 0x0000040000067882 */ /* 0x000fe20000000000 */
[----:B------:R-:W-:Y:S01]  /*0900*/  UMOV UR5, 0x20 ;  /* 0x0000002000057882 */ /* 0x000fe20000000000 */
[----:B------:R-:W-:Y:S01]  /*0910*/  ELECT P0, URZ, PT ;  /* 0x0000000000ff782f */ /* 0x000fe20003800000 */
[----:B-1----:R-:W-:Y:S02]  /*0920*/  ULEA UR6, UR4, UR6, 0x18 ;  /* 0x0000000604067291 */ /* 0x002fe4000f8ec0ff */
[----:B------:R-:W-:-:S04]  /*0930*/  UIADD3 UR4, UPT, UPT, -UR5, 0x100000, URZ ;  /* 0x0010000005047890 */ /* 0x000fc8000fffe1ff */
[----:B------:R-:W-:Y:S02]  /*0940*/  USHF.L.U32 UR5, UR4, 0xb, URZ ;  /* 0x0000000b04057899 */ /* 0x000fe400080006ff */
[----:B------:R-:W-:Y:S01]  /*0950*/  USHF.L.U32 UR4, UR4, 0x1, URZ ;  /* 0x0000000104047899 */ /* 0x000fe200080006ff */
[----:B------:R-:W1:Y:S11]  /*0960*/  FENCE.VIEW.ASYNC.S ;  /* 0x00000000000073c6 */ /* 0x000e760000000000 */
[----:B-1----:R2:W1:Y:S01]  /*0970*/  SYNCS.EXCH.64 URZ, [UR6+0xc0], UR4 ;  /* 0x0000c00406ff75b2 */ /* 0x0024620008000100 */
[----:B------:R2:W1:Y:S02]  /*0980*/  SYNCS.EXCH.64 URZ, [UR6+0xc8], UR4 ;  /* 0x0000c80406ff75b2 */ /* 0x0004640008000100 */
[----:B--2---:R-:W-:Y:S01]  /*0990*/  NOP ;  /* 0x0000000000007918 */ /* 0x004fe20000000000 */
.L_x_12:
[----:B------:R-:W2:Y:S01]  /*09a0*/  SHFL.IDX PT, R0, R237, RZ, 0x1f ;  /* 0x00001fffed007589 */ /* 0x000ea200000e0000 */
[----:B------:R-:W-:Y:S01]  /*09b0*/  NOP ;  /* 0x0000000000007918 */ /* 0x000fe20000000000 */
[----:B--2---:R-:W-:-:S13]  /*09c0*/  ISETP.NE.AND P0, PT, R0, 0x4, PT ;  /* 0x000000040000780c */ /* 0x004fda0003f05270 */
[----:B------:R-:W-:Y:S05]  /*09d0*/  @P0 BRA `(.L_x_13) ;  /* 0x00000000004c0947 */ /* 0x000fea0003800000 */
[----:B-1----:R-:W1:Y:S01]  /*09e0*/  S2UR UR6, SR_CgaCtaId ;  /* 0x00000000000679c3 */ /* 0x002e620000008800 */
[----:B------:R-:W-:Y:S01]  /*09f0*/  UMOV UR4, 0x100 ;  /* 0x0000010000047882 */ /* 0x000fe20000000000 */
[----:B------:R-:W-:Y:S01]  /*0a00*/  UMOV UR5, 0x400 ;  /* 0x0000040000057882 */ /* 0x000fe20000000000 */
[----:B------:R-:W-:Y:S01]  /*0a10*/  USEL UR4, UR4, 0xe0, UP3 ;  /* 0x000000e004047887 */ /* 0x000fe20009800000 */
[----:B------:R-:W-:Y:S01]  /*0a20*/  UMOV UR8, 0x1 ;  /* 0x0000000100087882 */ /* 0x000fe20000000000 */
[----:B------:R-:W-:Y:S01]  /*0a30*/  ELECT P0, URZ, PT ;  /* 0x0000000000ff782f */ /* 0x000fe20003800000 */
[----:B------:R-:W-:-:S04]  /*0a40*/  UIADD3 UR8, UPT, UPT, -UR8, 0x100000, URZ ;  /* 0x0010000008087890 */ /* 0x000fc8000fffe1ff */
[----:B------:R-:W-:Y:S02]  /*0a50*/  USHF.L.U32 UR9, UR8, 0xb, URZ ;  /* 0x0000000b08097899 */ /* 0x000fe400080006ff */
[----:B------:R-:W-:Y:S02]  /*0a60*/  USHF.L.U32 UR8, UR8, 0x1, URZ ;  /* 0x0000000108087899 */ /* 0x000fe400080006ff */
[----:B-1----:R-:W-:Y:S02]  /*0a70*/  ULEA UR6, UR6, UR5, 0x18 ;  /* 0x0000000506067291 */ /* 0x002fe4000f8ec0ff */
[----:B------:R-:W-:-:S04]  /*0a80*/  UIADD3 UR4, UPT, UPT, -UR4, 0x100000, URZ ;  /* 0x0010000004047890 */ /* 0x000fc8000fffe1ff */
[----:B------:R-:W-:Y:S02]  /*0a90*/  USHF.L.U32 UR5, UR4, 0xb, URZ ;  /* 0x0000000b04057899 */ /* 0x000fe400080006ff */
[----:B------:R-:W-:Y:S01]  /*0aa0*/  USHF.L.U32 UR4, UR4, 0x1, URZ ;  /* 0x0000000104047899 */ /* 0x000fe200080006ff */
[----:B------:R-:W1:Y:S03]  /*0ab0*/  FENCE.VIEW.ASYNC.S ;  /* 0x00000000000073c6 */ /* 0x000e660000000000 */
[----:B-1----:R2:W1:Y:S08]  /*0ac0*/  SYNCS.EXCH.64 URZ, [UR6+0xd0], UR8 ;  /* 0x0000d00806ff75b2 */ /* 0x0024700008000100 */
[----:B------:R2:W1:Y:S01]  /*0ad0*/  SYNCS.EXCH.64 URZ, [UR6+0xe0], UR4 ;  /* 0x0000e00406ff75b2 */ /* 0x0004620008000100 */
[----:B------:R2:W1:Y:S01]  /*0ae0*/  SYNCS.EXCH.64 URZ, [UR6+0xd8], UR8 ;  /* 0x0000d80806ff75b2 */ /* 0x0004620008000100 */
[----:B------:R2:W1:Y:S02]  /*0af0*/  SYNCS.EXCH.64 URZ, [UR6+0xe8], UR4 ;  /* 0x0000e80406ff75b2 */ /* 0x0004640008000100 */
[----:B--2---:R-:W-:Y:S01]  /*0b00*/  NOP ;  /* 0x0000000000007918 */ /* 0x004fe20000000000 */
.L_x_13:
[----:B------:R-:W2:Y:S01]  /*0b10*/  SHFL.IDX PT, R0, R237, RZ, 0x1f ;  /* 0x00001fffed007589 */ /* 0x000ea200000e0000 */
[----:B------:R-:W-:Y:S01]  /*0b20*/  NOP ;  /* 0x0000000000007918 */ /* 0x000fe20000000000 */
[----:B--2---:R-:W-:-:S13]  /*0b30*/  ISETP.NE.AND P0, PT, R0, 0x5, PT ;  /* 0x000000050000780c */ /* 0x004fda0003f05270 */
[----:B------:R-:W-:Y:S05]  /*0b40*/  @P0 BRA `(.L_x_14) ;  /* 0x0000000000580947 */ /* 0x000fea0003800000 */
[----:B-1----:R-:W1:Y:S01]  /*0b50*/  S2UR UR4, SR_CgaCtaId ;  /* 0x00000000000479c3 */ /* 0x002e620000008800 */
        /* <DEDUP_REMOVED lines=14> */
[----:B------:R2:W1:Y:S01]  /*0c40*/  SYNCS.EXCH.64 URZ, [UR4+0xf8], UR8 ;  /* 0x0000f80804ff75b2 */ /* 0x0004620008000100 */
[----:B------:R2:W1:Y:S01]  /*0c50*/  SYNCS.EXCH.64 URZ, [UR4+0x118], UR6 ;  /* 0x0001180604ff75b2 */ /* 0x0004620008000100 */
[----:B------:R2:W1:Y:S01]  /*0c60*/  SYNCS.EXCH.64 URZ, [UR4+0x100], UR8 ;  /* 0x0001000804ff75b2 */ /* 0x0004620008000100 */
[----:B------:R2:W1:Y:S01]  /*0c70*/  SYNCS.EXCH.64 URZ, [UR4+0x120], UR6 ;  /* 0x0001200604ff75b2 */ /* 0x0004620008000100 */
[----:B------:R2:W1:Y:S01]  /*0c80*/  SYNCS.EXCH.64 URZ, [UR4+0x108], UR8 ;  /* 0x0001080804ff75b2 */ /* 0x0004620008000100 */
[----:B------:R2:W1:Y:S02]  /*0c90*/  SYNCS.EXCH.64 URZ, [UR4+0x128], UR6 ;  /* 0x0001280604ff75b2 */ /* 0x0004640008000100 */
[----:B--2---:R-:W-:Y:S01]  /*0ca0*/  NOP ;  /* 0x0000000000007918 */ /* 0x004fe20000000000 */
.L_x_14:
[----:B------:R-:W2:Y:S01]  /*0cb0*/  SHFL.IDX PT, R0, R237, RZ, 0x1f ;  /* 0x00001fffed007589 */ /* 0x000ea200000e0000 */
[----:B------:R-:W1:Y:S01]  /*0cc0*/  S2UR UR46, SR_CTAID.X ;  /* 0x00000000002e79c3 */ /* 0x000e620000002500 */
[----:B------:R-:W-:-:S07]  /*0cd0*/  NOP ;  /* 0x0000000000007918 */ /* 0x000fce0000000000 */
[----:B------:R-:W1:Y:S01]  /*0ce0*/  S2UR UR47, SR_CTAID.Y ;  /* 0x00000000002f79c3 */ /* 0x000e620000002600 */
[----:B--2---:R-:W-:-:S13]  /*0cf0*/  ISETP.NE.AND P0, PT, R0, 0x3, PT ;  /* 0x000000030000780c */ /* 0x004fda0003f05270 */
[----:B-1----:R-:W-:Y:S05]  /*0d00*/  @P0 BRA `(.L_x_15) ;  /* 0x0000000000380947 */ /* 0x002fea0003800000 */
[----:B------:R-:W1:Y:S01]  /*0d10*/  S2UR UR4, SR_CgaCtaId ;  /* 0x00000000000479c3 */ /* 0x000e620000008800 */
[----:B------:R-:W-:Y:S01]  /*0d20*/  UMOV UR5, 0x400 ;  /* 0x0000040000057882 */ /* 0x000fe20000000000 */
[----:B------:R-:W-:Y:S01]  /*0d30*/  UMOV UR6, 0x20 ;  /* 0x0000002000067882 */ /* 0x000fe20000000000 */
[----:B------:R-:W-:Y:S01]  /*0d40*/  ELECT P0, URZ, PT ;  /* 0x0000000000ff782f */ /* 0x000fe20003800000 */
[----:B------:R-:W-:-:S04]  /*0d50*/  UIADD3 UR6, UPT, UPT, -UR6, 0x100000, URZ ;  /* 0x0010000006067890 */ /* 0x000fc8000fffe1ff */
[----:B------:R-:W-:Y:S02]  /*0d60*/  USHF.L.U32 UR7, UR6, 0xb, URZ ;  /* 0x0000000b06077899 */ /* 0x000fe400080006ff */
[----:B------:R-:W-:Y:S02]  /*0d70*/  USHF.L.U32 UR6, UR6, 0x1, URZ ;  /* 0x0000000106067899 */ /* 0x000fe400080006ff */
[----:B-1----:R-:W-:Y:S01]  /*0d80*/  ULEA UR4, UR4, UR5, 0x18 ;  /* 0x0000000504047291 */ /* 0x002fe2000f8ec0ff */
[----:B------:R-:W1:Y:S11]  /*0d90*/  FENCE.VIEW.ASYNC.S ;  /* 0x00000000000073c6 */ /* 0x000e760000000000 */
[----:B-1----:R1:W2:Y:S01]  /*0da0*/  SYNCS.EXCH.64 URZ, [UR4+0x130], UR6 ;  /* 0x0001300604ff75b2 */ /* 0x0022a20008000100 */
[----:B------:R1:W1:Y:S01]  /*0db0*/  SYNCS.EXCH.64 URZ, [UR4+0x140], UR6 ;  /* 0x0001400604ff75b2 */ /* 0x0002620008000100 */
[----:B------:R1:W1:Y:S01]  /*0dc0*/  SYNCS.EXCH.64 URZ, [UR4+0x138], UR6 ;  /* 0x0001380604ff75b2 */ /* 0x0002620008000100 */
[----:B------:R1:W1:Y:S01]  /*0dd0*/  SYNCS.EXCH.64 URZ, [UR4+0x148], UR6 ;  /* 0x0001480604ff75b2 */ /* 0x0002620008000100 */
[----:B------:R-:W-:Y:S01]  /*0de0*/  NOP ;  /* 0x0000000000007918 */ /* 0x000fe20000000000 */
.L_x_15:
[----:B------:R-:W-:-:S05]  /*0df0*/  CS2R.32 R2, SR_CgaSize ;  /* 0x0000000000027805 */ /* 0x000fca0000008a00 */
[----:B------:R-:W-:-:S05]  /*0e00*/  IMAD R2, R2, -0xa0, RZ ;  /* 0xffffff6002027824 */ /* 0x000fca00078e02ff */
[----:B------:R-:W-:-:S14]  /*0e10*/  R2UR UR5, R2 ;  /* 0x00000000020572ca */ /* 0x000fdc00000e0000 */
[----:B------:R-:W3:Y:S01]  /*0e20*/  LDCU UR5, c[0x0][UR5+0x2b0] ;  /* 0x00005600050577ac */ /* 0x000ee20008000800 */
[----:B------:R-:W-:Y:S01]  /*0e30*/  I2FP.F32.U32 R2, UR46 ;  /* 0x0000002e00027c45 */ /* 0x000fe20008201000 */
[----:B------:R-:W-:Y:S01]  /*0e40*/  NOP ;  /* 0x0000000000007918 */ /* 0x000fe20000000000 */
[----:B------:R-:W-:Y:S02]  /*0e50*/  I2FP.F32.U32 R0, UR47 ;  /* 0x0000002f00007c45 */ /* 0x000fe40008201000 */
[----:B------:R-:W-:-:S06]  /*0e60*/  RPCMOV.32 Rpc.LO, R2 ;  /* 0x0000000200007352 */ /* 0x000fcc0000000000 */
[----:B------:R-:W-:-:S05]  /*0e70*/  CS2R.32 R2, SR_CgaSize ;  /* 0x0000000000027805 */ /* 0x000fca0000008a00 */
[----:B------:R-:W-:-:S05]  /*0e80*/  IMAD R2, R2, -0xa0, RZ ;  /* 0xffffff6002027824 */ /* 0x000fca00078e02ff */
[----:B-1----:R-:W-:Y:S02]  /*0e90*/  R2UR UR4, R2 ;  /* 0x00000000020472ca */ /* 0x002fe400000e0000 */
[----:B------:R-:W-:-:S12]  /*0ea0*/  RPCMOV.32 R2, Rpc.LO ;  /* 0x0000000000027353 */ /* 0x000fd80000000000 */
[----:B------:R-:W1:Y:S01]  /*0eb0*/  LDCU UR4, c[0x0][UR4+0x2b4] ;  /* 0x00005680040477ac */ /* 0x000e620008000800 */
[----:B------:R-:W1:Y:S01]  /*0ec0*/  S2UR UR36, SR_CTAID.Z ;  /* 0x00000000002479c3 */ /* 0x000e620000002700 */
[----:B------:R-:W4:Y:S01]  /*0ed0*/  LDCU UR19, c[0x0][0xb24] ;  /* 0x00016480ff1377ac */ /* 0x000f220008000800 */
[----:B------:R-:W-:-:S06]  /*0ee0*/  RPCMOV.32 Rpc.LO, R2 ;  /* 0x0000000200007352 */ /* 0x000fcc0000000000 */
[----:B------:R-:W-:-:S05]  /*0ef0*/  CS2R.32 R2, SR_CgaSize ;  /* 0x0000000000027805 */ /* 0x000fca0000008a00 */
[----:B------:R-:W-:-:S05]  /*0f00*/  IMAD R2, R2, -0xa0, RZ ;  /* 0xffffff6002027824 */ /* 0x000fca00078e02ff */
[----:B------:R-:W-:Y:S02]  /*0f10*/  R2UR UR58, R2 ;  /* 0x00000000023a72ca */ /* 0x000fe400000e0000 */
[----:B------:R-:W-:-:S12]  /*0f20*/  RPCMOV.32 R2, Rpc.LO ;  /* 0x0000000000027353 */ /* 0x000fd80000000000 */
[----:B------:R-:W2:Y:S01]  /*0f30*/  LDCU UR58, c[0x0][UR58+0x2a0] ;  /* 0x000054003a3a77ac */ /* 0x000ea20008000800 */
[----:B------:R-:W-:-:S06]  /*0f40*/  RPCMOV.32 Rpc.LO, R2 ;  /* 0x0000000200007352 */ /* 0x000fcc0000000000 */
[----:B------:R-:W-:-:S05]  /*0f50*/  CS2R.32 R2, SR_CgaSize ;  /* 0x0000000000027805 */ /* 0x000fca0000008a00 */
[----:B------:R-:W-:-:S05]  /*0f60*/  IMAD R2, R2, -0xa0, RZ ;  /* 0xffffff6002027824 */ /* 0x000fca00078e02ff */
[----:B------:R-:W-:Y:S02]  /*0f70*/  R2UR UR57, R2 ;  /* 0x00000000023972ca */ /* 0x000fe400000e0000 */
[----:B------:R-:W-:-:S12]  /*0f80*/  RPCMOV.32 R2, Rpc.LO ;  /* 0x0000000000027353 */ /* 0x000fd80000000000 */
[----:B------:R-:W2:Y:S01]  /*0f90*/  LDCU UR57, c[0x0][UR57+0x2a4] ;  /* 0x00005480393977ac */ /* 0x000ea20008000800 */
[----:B---3--:R-:W-:Y:S01]  /*0fa0*/  FMUL R2, R2, UR5 ;  /* 0x0000000502027c20 */ /* 0x008fe20008400000 */
[----:B-1----:R-:W-:-:S05]  /*0fb0*/  FMUL R0, R0, UR4 ;  /* 0x0000000400007c20 */ /* 0x002fca0008400000 */
[----:B------:R-:W1:Y:S01]  /*0fc0*/  F2I.U32.TRUNC.NTZ R2, R2 ;  /* 0x0000000200027305 */ /* 0x000e62000020f000 */
[----:B----4-:R-:W-:-:S07]  /*0fd0*/  UISETP.GE.AND UP0, UPT, UR19, 0x1, UPT ;  /* 0x000000011300788c */ /* 0x010fce000bf06270 */
[----:B------:R-:W3:Y:S01]  /*0fe0*/  F2I.U32.TRUNC.NTZ R0, R0 ;  /* 0x0000000000007305 */ /* 0x000ee2000020f000 */
[----:B-1----:R-:W-:Y:S02]  /*0ff0*/  R2UR UR4, R2 ;  /* 0x00000000020472ca */ /* 0x002fe400000e0000 */
[----:B---3--:R-:W-:-:S11]  /*1000*/  R2UR UR6, R0 ;  /* 0x00000000000672ca */ /* 0x008fd600000e0000 */
[----:B------:R-:W-:-:S04]  /*1010*/  UIADD3 UR5, UPT, UPT, -UR4, URZ, URZ ;  /* 0x000000ff04057290 */ /* 0x000fc8000fffe1ff */
[----:B--2---:R-:W-:Y:S02]  /*1020*/  UIMAD UR58, UR58, UR5, UR46 ;  /* 0x000000053a3a72a4 */ /* 0x004fe4000f8e022e */
[----:B------:R-:W-:-:S04]  /*1030*/  UIADD3 UR4, UPT, UPT, -UR6, URZ, URZ ;  /* 0x000000ff06047290 */ /* 0x000fc8000fffe1ff */
[----:B------:R-:W-:Y:S01]  /*1040*/  UIMAD UR57, UR57, UR4, UR47 ;  /* 0x00000004393972a4 */ /* 0x000fe2000f8e022f */
[----:B------:R-:W-:Y:S06]  /*1050*/  BAR.SYNC.DEFER_BLOCKING 0x0 ;  /* 0x0000000000007b1d */ /* 0x000fec0000010000 */
[----:B------:R-:W-:Y:S05]  /*1060*/  BRA.U !UP0, `(.L_x_16) ;  /* 0x0000000108d47547 */ /* 0x000fea000b800000 */
[----:B------:R-:W1:Y:S01]  /*1070*/  LDCU.128 UR20, c[0x0][0xb10] ;  /* 0x00016200ff1477ac */ /* 0x000e620008000c00 */
[----:B------:R-:W2:Y:S01]  /*1080*/  LDCU UR6, c[0x0][0x370] ;  /* 0x00006e00ff0677ac */ /* 0x000ea20008000800 */
[----:B------:R-:W3:Y:S01]  /*1090*/  LDCU UR4, c[0x0][0x374] ;  /* 0x00006e80ff0477ac */ /* 0x000ee20008000800 */
[----:B------:R-:W4:Y:S01]  /*10a0*/  LDCU UR24, c[0x0][0xb0c] ;  /* 0x00016180ff1877ac */ /* 0x000f220008000800 */
[----:B------:R-:W4:Y:S01]  /*10b0*/  LDCU UR5, c[0x0][0xb20] ;  /* 0x00016400ff0577ac */ /* 0x000f220008000800 */
[----:B------:R-:W4:Y:S01]  /*10c0*/  LDCU.64 UR16, c[0x0][0xb28] ;  /* 0x00016500ff1077ac */ /* 0x000f220008000a00 */
[----:B-1----:R-:W-:Y:S02]  /*10d0*/  UISETP.NE.AND UP0, UPT, UR22, 0x1, UPT ;  /* 0x000000011600788c */ /* 0x002fe4000bf05270 */
[----:B---3--:R-:W-:Y:S02]  /*10e0*/  UIMAD.WIDE.U32 UR8, UR4, UR23, URZ ;  /* 0x00000017040872a5 */ /* 0x008fe4000f8e00ff */
[----:B--2---:R-:W-:-:S02]  /*10f0*/  UIMAD.WIDE.U32 UR10, UR6, UR20, URZ ;  /* 0x00000014060a72a5 */ /* 0x004fc4000f8e00ff */
[----:B----4-:R-:W-:Y:S02]  /*1100*/  UISETP.NE.AND UP1, UPT, UR24, 0x1, UPT ;  /* 0x000000011800788c */ /* 0x010fe4000bf25270 */
[----:B------:R-:W-:Y:S01]  /*1110*/  UISETP.NE.AND UP4, UPT, UR19, 0x1, UPT ;  /* 0x000000011300788c */ /* 0x000fe2000bf85270 */
[----:B------:R-:W-:Y:S02]  /*1120*/  UMOV UR8, UR9 ;  /* 0x0000000900087c82 */ /* 0x000fe40008000000 */
[----:B------:R-:W-:Y:S01]  /*1130*/  UMOV UR10, UR11 ;  /* 0x0000000b000a7c82 */ /* 0x000fe20008000000 */
[----:B------:R-:W-:Y:S02]  /*1140*/  @UP0 USHF.R.U32.HI UR4, URZ, UR5, UR8 ;  /* 0x00000005ff040299 */ /* 0x000fe40008011608 */
[----:B------:R-:W-:Y:S02]  /*1150*/  UIMAD.WIDE.U32 UR12, UR47, UR23, URZ ;  /* 0x000000172f0c72a5 */ /* 0x000fe4000f8e00ff */
[----:B------:R-:W-:-:S02]  /*1160*/  UIMAD.WIDE.U32 UR8, UR4, UR16, URZ ;  /* 0x00000010040872a5 */ /* 0x000fc4000f8e00ff */
[----:B------:R-:W-:Y:S02]  /*1170*/  @UP1 USHF.R.U32.HI UR6, URZ, UR21, UR10 ;  /* 0x00000015ff061299 */ /* 0x000fe4000801160a */
[----:B------:R-:W-:Y:S02]  /*1180*/  UIMAD.WIDE.U32 UR14, UR46, UR20, URZ ;  /* 0x000000142e0e72a5 */ /* 0x000fe4000f8e00ff */
[----:B------:R-:W-:Y:S01]  /*1190*/  UIMAD.WIDE.U32 UR10, UR6, UR16, URZ ;  /* 0x00000010060a72a5 */ /* 0x000fe2000f8e00ff */
[----:B------:R-:W-:Y:S01]  /*11a0*/  UMOV UR12, UR13 ;  /* 0x0000000d000c7c82 */ /* 0x000fe20008000000 */
[----:B------:R-:W-:Y:S01]  /*11b0*/  UMOV UR8, UR9 ;  /* 0x0000000900087c82 */ /* 0x000fe20008000000 */
[----:B------:R-:W-:Y:S02]  /*11c0*/  USHF.R.U32.HI UR12, URZ, UR5, UR12 ;  /* 0x00000005ff0c7299 */ /* 0x000fe4000801160c */
[----:B------:R-:W-:Y:S01]  /*11d0*/  @UP4 USHF.R.U32.HI UR4, URZ, UR17, UR8 ;  /* 0x00000011ff044299 */ /* 0x000fe20008011608 */
[----:B------:R-:W-:Y:S01]  /*11e0*/  UMOV UR14, UR15 ;  /* 0x0000000f000e7c82 */ /* 0x000fe20008000000 */
[----:B------:R-:W-:Y:S01]  /*11f0*/  UMOV UR10, UR11 ;  /* 0x0000000b000a7c82 */ /* 0x000fe20008000000 */
[----:B------:R-:W-:-:S02]  /*1200*/  USHF.R.U32.HI UR14, URZ, UR21, UR14 ;  /* 0x00000015ff0e7299 */ /* 0x000fc4000801160e */
[----:B------:R-:W-:Y:S02]  /*1210*/  USEL UR5, UR47, UR12, !UP0 ;  /* 0x0000000c2f057287 */ /* 0x000fe4000c000000 */
[----:B------:R-:W-:Y:S02]  /*1220*/  @UP4 USHF.R.U32.HI UR6, URZ, UR17, UR10 ;  /* 0x00000011ff064299 */ /* 0x000fe4000801160a */
[----:B------:R-:W-:Y:S02]  /*1230*/  UIMAD UR7, UR4, UR19, URZ ;  /* 0x00000013040772a4 */ /* 0x000fe4000f8e02ff */
[----:B------:R-:W-:Y:S02]  /*1240*/  USEL UR4, UR46, UR14, !UP1 ;  /* 0x0000000e2e047287 */ /* 0x000fe4000c800000 */
[----:B------:R-:W-:Y:S02]  /*1250*/  UIMAD UR10, UR6, UR19, URZ ;  /* 0x00000013060a72a4 */ /* 0x000fe4000f8e02ff */
[----:B------:R-:W-:-:S02]  /*1260*/  UISETP.GE.AND UP0, UPT, UR5, UR7, UPT ;  /* 0x000000070500728c */ /* 0x000fc4000bf06270 */
[----:B------:R-:W-:Y:S02]  /*1270*/  UIMAD.WIDE.U32 UR8, UR5, UR16, URZ ;  /* 0x00000010050872a5 */ /* 0x000fe4000f8e00ff */
[----:B------:R-:W-:Y:S02]  /*1280*/  UISETP.GE.OR UP0, UPT, UR4, UR10, UP0 ;  /* 0x0000000a0400728c */ /* 0x000fe40008706670 */
[----:B------:R-:W-:Y:S02]  /*1290*/  UIMAD.WIDE.U32 UR10, UR4, UR16, URZ ;  /* 0x00000010040a72a5 */ /* 0x000fe4000f8e00ff */
[----:B------:R-:W-:Y:S01]  /*12a0*/  UIADD3 UR10, UPT, UPT, -UR4, URZ, URZ ;  /* 0x000000ff040a7290 */ /* 0x000fe2000fffe1ff */
[----:B------:R-:W-:Y:S01]  /*12b0*/  UMOV UR8, UR9 ;  /* 0x0000000900087c82 */ /* 0x000fe20008000000 */
[----:B------:R-:W-:Y:S02]  /*12c0*/  UIADD3 UR9, UPT, UPT, -UR5, URZ, URZ ;  /* 0x000000ff05097290 */ /* 0x000fe4000fffe1ff */
[----:B------:R-:W-:-:S03]  /*12d0*/  USHF.R.U32.HI UR8, URZ, UR17, UR8 ;  /* 0x00000011ff087299 */ /* 0x000fc60008011608 */
[----:B------:R-:W-:Y:S01]  /*12e0*/  @!UP0 UMOV UR7, UR11 ;  /* 0x0000000b00078c82 */ /* 0x000fe20008000000 */
[----:B------:R-:W-:Y:S02]  /*12f0*/  UIMAD UR47, UR22, UR9, UR47 ;  /* 0x00000009162f72a4 */ /* 0x000fe4000f8e022f */
[----:B------:R-:W-:Y:S02]  /*1300*/  USEL UR8, UR5, UR8, !UP4 ;  /* 0x0000000805087287 */ /* 0x000fe4000e000000 */
[----:B------:R-:W-:Y:S02]  /*1310*/  @!UP0 USHF.R.U32.HI UR7, URZ, UR17, UR7 ;  /* 0x00000011ff078299 */ /* 0x000fe40008011607 */
[----:B------:R-:W-:Y:S02]  /*1320*/  UIADD3 UR9, UPT, UPT, -UR8, URZ, URZ ;  /* 0x000000ff08097290 */ /* 0x000fe4000fffe1ff */
[----:B------:R-:W-:Y:S02]  /*1330*/  @!UP0 USEL UR7, UR4, UR7, !UP4 ;  /* 0x0000000704078287 */ /* 0x000fe4000e000000 */
[----:B------:R-:W-:-:S02]  /*1340*/  UIMAD UR9, UR19, UR9, UR5 ;  /* 0x00000009130972a4 */ /* 0x000fc4000f8e0205 */
[----:B------:R-:W-:Y:S02]  /*1350*/  @!UP0 UIADD3 UR8, UPT, UPT, UR8, -UR7, URZ ;  /* 0x8000000708088290 */ /* 0x000fe4000fffe0ff */
[----:B------:R-:W-:Y:S02]  /*1360*/  @!UP0 UIMAD UR7, UR9, UR6, UR7 ;  /* 0x00000006090782a4 */ /* 0x000fe4000f8e0207 */
[----:B------:R-:W-:Y:S02]  /*1370*/  @!UP0 UIMAD UR5, UR8, UR19, UR4 ;  /* 0x00000013080582a4 */ /* 0x000fe4000f8e0204 */
[----:B------:R-:W-:Y:S02]  /*1380*/  UIMAD UR6, UR24, UR10, UR46 ;  /* 0x0000000a180672a4 */ /* 0x000fe4000f8e022e */
[----:B------:R-:W-:Y:S01]  /*1390*/  UIMAD UR47, UR5, UR22, UR47 ;  /* 0x00000016052f72a4 */ /* 0x000fe2000f8e022f */
[----:B------:R-:W-:Y:S02]  /*13a0*/  @!UP0 UMOV UR4, UR7 ;  /* 0x0000000700048c82 */ /* 0x000fe40008000000 */
[----:B------:R-:W-:-:S12]  /*13b0*/  UIMAD UR46, UR4, UR24, UR6 ;  /* 0x00000018042e72a4 */ /* 0x000fd8000f8e0206 */
.L_x_16:
[----:B------:R-:W1:Y:S01]  /*13c0*/  LDCU UR4, c[0x0][0xb30] ;  /* 0x00016600ff0477ac */ /* 0x000e620008000800 */
[----:B------:R-:W2:Y:S01]  /*13d0*/  S2UR UR5, SR_CgaCtaId ;  /* 0x00000000000579c3 */ /* 0x000ea20000008800 */
[----:B-1----:R-:W-:-:S09]  /*13e0*/  UISETP.NE.AND UP0, UPT, UR4, 0x1, UPT ;  /* 0x000000010400788c */ /* 0x002fd2000bf05270 */
[----:B--2---:R-:W-:Y:S05]  /*13f0*/  BRA.U UP0, `(.L_x_17) ;  /* 0x0000000100447547 */ /* 0x004fea000b800000 */
[----:B------:R-:W1:Y:S01]  /*1400*/  LDCU.128 UR12, c[0x0][0xb10] ;  /* 0x00016200ff0c77ac */ /* 0x000e620008000c00 */
[----:B------:R-:W2:Y:S01]  /*1410*/  LDCU UR10, c[0x0][0xb0c] ;  /* 0x00016180ff0a77ac */ /* 0x000ea20008000800 */
[----:B------:R-:W3:Y:S01]  /*1420*/  LDCU UR4, c[0x0][0xb20] ;  /* 0x00016400ff0477ac */ /* 0x000ee20008000800 */
[----:B-1----:R-:W-:Y:S02]  /*1430*/  UIMAD.WIDE.U32 UR8, UR46, UR12, URZ ;  /* 0x0000000c2e0872a5 */ /* 0x002fe4000f8e00ff */
[----:B------:R-:W-:Y:S02]  /*1440*/  UIMAD.WIDE.U32 UR6, UR47, UR15, URZ ;  /* 0x0000000f2f0672a5 */ /* 0x000fe4000f8e00ff */
[----:B--2---:R-:W-:Y:S02]  /*1450*/  UISETP.NE.AND UP1, UPT, UR10, 0x1, UPT ;  /* 0x000000010a00788c */ /* 0x004fe4000bf25270 */
[----:B------:R-:W-:Y:S01]  /*1460*/  UISETP.NE.AND UP0, UPT, UR14, 0x1, UPT ;  /* 0x000000010e00788c */ /* 0x000fe2000bf05270 */
[----:B------:R-:W-:-:S02]  /*1470*/  UMOV UR8, UR9 ;  /* 0x0000000900087c82 */ /* 0x000fc40008000000 */
[----:B------:R-:W-:Y:S01]  /*1480*/  UMOV UR6, UR7 ;  /* 0x0000000700067c82 */ /* 0x000fe20008000000 */
[----:B------:R-:W-:Y:S02]  /*1490*/  USHF.R.U32.HI UR8, URZ, UR13, UR8 ;  /* 0x0000000dff087299 */ /* 0x000fe40008011608 */
[----:B---3--:R-:W-:Y:S02]  /*14a0*/  USHF.R.U32.HI UR4, URZ, UR4, UR6 ;  /* 0x00000004ff047299 */ /* 0x008fe40008011606 */
[----:B------:R-:W-:Y:S02]  /*14b0*/  USEL UR6, UR46, UR8, !UP1 ;  /* 0x000000082e067287 */ /* 0x000fe4000c800000 */
[----:B------:R-:W-:-:S04]  /*14c0*/  USEL UR4, UR47, UR4, !UP0 ;  /* 0x000000042f047287 */ /* 0x000fc8000c000000 */
[----:B------:R-:W-:Y:S02]  /*14d0*/  UIADD3 UR7, UPT, UPT, UR6, -UR4, URZ ;  /* 0x8000000406077290 */ /* 0x000fe4000fffe0ff */
[----:B------:R-:W-:Y:S02]  /*14e0*/  UIADD3 UR4, UPT, UPT, -UR6, UR4, URZ ;  /* 0x0000000406047290 */ /* 0x000fe4000fffe1ff */
[----:B------:R-:W-:Y:S02]  /*14f0*/  UIMAD UR47, UR7, UR14, UR47 ;  /* 0x0000000e072f72a4 */ /* 0x000fe4000f8e022f */
[----:B------:R-:W-:-:S12]  /*1500*/  UIMAD UR46, UR4, UR10, UR46 ;  /* 0x0000000a042e72a4 */ /* 0x000fd8000f8e022e */
.L_x_17:
[----:B------:R-:W-:Y:S01]  /*1510*/  BAR.SYNC.DEFER_BLOCKING 0x0 ;  /* 0x0000000000007b1d */ /* 0x000fe20000010000 */
[----:B------:R-:W-:Y:S01]  /*1520*/  UISETP.NE.AND UP0, UPT, UR18, 0x2, UPT ;  /* 0x000000021200788c */ /* 0x000fe2000bf05270 */
[----:B------:R-:W-:Y:S02]  /*1530*/  ISETP.NE.OR P3, PT, R3, 0x2, !P3 ;  /* 0x000000020300780c */ /* 0x000fe40005f65670 */
[----:B------:R-:W-:Y:S02]  /*1540*/  LOP3.LUT R0, R229, 0x1f, RZ, 0xc0, !PT ;  /* 0x0000001fe5007812 */ /* 0x000fe400078ec0ff */
[----:B------:R-:W1:Y:S04]  /*1550*/  LDCU UR41, c[0x0][0xb24] ;  /* 0x00016480ff2977ac */ /* 0x000e680008000800 */
[----:B------:R-:W-:Y:S05]  /*1560*/  BRA.U UP0, `(.L_x_18) ;  /* 0x0000001500847547 */ /* 0x000fea000b800000 */
[----:B------:R-:W2:Y:S01]  /*1570*/  LDCU UR7, c[0x0][0x38c] ;  /* 0x00007180ff0777ac */ /* 0x000ea20008000800 */
[----:B------:R-:W-:Y:S01]  /*1580*/  PLOP3.LUT P1, PT, PT, PT, UP3, 0x80, 0x8 ;  /* 0x000000000008781c */ /* 0x000fe20003f2f038 */
[----:B------:R-:W-:Y:S01]  /*1590*/  IMAD.MOV.U32 R12, RZ, RZ, 0x1 ;  /* 0x00000001ff0c7424 */ /* 0x000fe200078e00ff */
[----:B------:R-:W-:Y:S02]  /*15a0*/  ISETP.EQ.OR P2, PT, R0, RZ, P3 ;  /* 0x000000ff0000720c */ /* 0x000fe40001f42670 */
[----:B------:R-:W-:Y:S02]  /*15b0*/  CS2R R10, SRZ ;  /* 0x00000000000a7805 */ /* 0x000fe4000001ff00 */
[----:B------:R-:W-:Y:S01]  /*15c0*/  PLOP3.LUT P1, PT, P1, PT, PT, 0x8, 0x80 ;  /* 0x000000000080781c */ /* 0x000fe20000f2e170 */
[----:B------:R-:W-:Y:S01]  /*15d0*/  IMAD.MOV.U32 R9, RZ, RZ, RZ ;  /* 0x000000ffff097224 */ /* 0x000fe200078e00ff */
[----:B------:R-:W3:Y:S01]  /*15e0*/  LDCU UR38, c[0x0][0x370] ;  /* 0x00006e00ff2677ac */ /* 0x000ee20008000800 */
[----:B------:R-:W-:Y:S01]  /*15f0*/  IMAD.MOV.U32 R8, RZ, RZ, 0x1 ;  /* 0x00000001ff087424 */ /* 0x000fe200078e00ff */
[----:B------:R-:W4:Y:S01]  /*1600*/  LDCU.64 UR26, c[0x0][0x348] ;  /* 0x00006900ff1a77ac */ /* 0x000f220008000a00 */
[----:B------:R-:W1:Y:S01]  /*1610*/  LDCU UR37, c[0x0][0x374] ;  /* 0x00006e80ff2577ac */ /* 0x000e620008000800 */
[----:B--2---:R-:W-:-:S02]  /*1620*/  UIADD3 UR6, UPT, UPT, UR7, 0x3f, URZ ;  /* 0x0000003f07067890 */ /* 0x004fc4000fffe0ff */
[----:B------:R-:W-:Y:S02]  /*1630*/  UIADD3 UR43, UPT, UPT, UR7, 0x7e, URZ ;  /* 0x0000007e072b7890 */ /* 0x000fe4000fffe0ff */
[----:B------:R-:W-:-:S04]  /*1640*/  USHF.R.S32.HI UR4, URZ, 0x1f, UR6 ;  /* 0x0000001fff047899 */ /* 0x000fc80008011406 */
[----:B------:R-:W-:Y:S02]  /*1650*/  ULEA.HI UR4, UR4, UR6, URZ, 0x6 ;  /* 0x0000000604047291 */ /* 0x000fe4000f8f30ff */
[----:B------:R-:W-:Y:S02]  /*1660*/  UIADD3 UR6, UPT, UPT, UR7, -0x1, URZ ;  /* 0xffffffff07067890 */ /* 0x000fe4000fffe0ff */
[----:B------:R-:W-:Y:S02]  /*1670*/  USHF.R.S32.HI UR40, URZ, 0x6, UR4 ;  /* 0x00000006ff287899 */ /* 0x000fe40008011404 */
[----:B------:R-:W-:Y:S02]  /*1680*/  UISETP.GE.U32.AND UP1, UPT, UR6, -0x7f, UPT ;  /* 0xffffff810600788c */ /* 0x000fe4000bf26070 */
[----:B------:R-:W-:Y:S01]  /*1690*/  UISETP.LT.U32.AND UP0, UPT, UR40, 0xb, UPT ;  /* 0x0000000b2800788c */ /* 0x000fe2000bf01070 */
[----:B------:R-:W-:-:S03]  /*16a0*/  UMOV UR7, URZ ;  /* 0x000000ff00077c82 */ /* 0x000fc60008000000 */
[----:B------:R-:W-:-:S04]  /*16b0*/  USEL UR39, UR40, 0xb, UP0 ;  /* 0x0000000b28277887 */ /* 0x000fc80008000000 */
[----:B------:R-:W-:Y:S02]  /*16c0*/  UIADD3 UR21, UPT, UPT, UR39, -0x1, URZ ;  /* 0xffffffff27157890 */ /* 0x000fe4000fffe0ff */
[----:B------:R-:W-:Y:S02]  /*16d0*/  @UP1 UIADD3 UR21, UPT, UPT, UR39, URZ, URZ ;  /* 0x000000ff27151290 */ /* 0x000fe4000fffe0ff */
[----:B------:R-:W-:Y:S02]  /*16e0*/  UIADD3 UR42, UPT, UPT, UR40, -UR39, URZ ;  /* 0x80000027282a7290 */ /* 0x000fe4000fffe0ff */
[----:B-1-34-:R-:W-:-:S12]  /*16f0*/  UIADD3 UR21, UPT, UPT, UR21, 0x1, URZ ;  /* 0x0000000115157890 */ /* 0x01afd8000fffe0ff */
.L_x_36:
[----:B------:R-:W-:Y:S01]  /*1700*/  UISETP.NE.AND UP0, UPT, UR5, URZ, UPT ;  /* 0x000000ff0500728c */ /* 0x000fe2000bf05270 */
[----:B------:R-:W1:Y:S08]  /*1710*/  S2UR UR5, SR_CgaCtaId ;  /* 0x00000000000579c3 */ /* 0x000e700000008800 */
[----:B------:R-:W-:Y:S05]  /*1720*/  BRA.U UP0, `(.L_x_19) ;  /* 0x0000000100347547 */ /* 0x000fea000b800000 */
[----:B------:R-:W2:Y:S01]  /*1730*/  S2R R0, SR_CgaCtaId ;  /* 0x0000000000007919 */ /* 0x000ea20000008800 */
[----:B------:R-:W-:-:S04]  /*1740*/  MOV R2, 0x400 ;  /* 0x0000040000027802 */ /* 0x000fc80000000f00 */
[----:B--2---:R-:W-:Y:S02]  /*1750*/  LEA R0, R0, R2, 0x18 ;  /* 0x0000000200007211 */ /* 0x004fe400078ec0ff */
[----:B------:R-:W-:-:S03]  /*1760*/  SHF.L.U32 R2, R8, 0x1f, RZ ;  /* 0x0000001f08027819 */ /* 0x000fc600000006ff */
[----:B------:R-:W-:-:S04]  /*1770*/  IMAD R0, R9, 0x8, R0 ;  /* 0x0000000809007824 */ /* 0x000fc800078e0200 */
[----:B------:R-:W2:Y:S02]  /*1780*/  SYNCS.PHASECHK.TRANS64.TRYWAIT P0, [R0+URZ+0x140], R2 ;  /* 0x00014002000075a7 */ /* 0x000ea400080011ff */
[----:B--2---:R-:W-:Y:S05]  /*1790*/  @!P0 BRA `(.L_x_20) ;  /* 0x0000007400bc8947 */ /* 0x004fea0003800000 */
.L_x_108:
[----:B------:R-:W-:Y:S01]  /*17a0*/  VIADD R9, R9, 0x1 ;  /* 0x0000000109097836 */ /* 0x000fe20000000000 */
[----:B------:R2:W-:Y:S04]  /*17b0*/  SYNCS.ARRIVE.TRANS64.A1T0 RZ, [R0+URZ+0x130], RZ ;  /* 0x000130ff00ff79a7 */ /* 0x0005e800081000ff */
[----:B------:R-:W-:-:S04]  /*17c0*/  ISETP.NE.AND P0, PT, R9, 0x2, PT ;  /* 0x000000020900780c */ /* 0x000fc80003f05270 */
[----:B------:R-:W-:Y:S02]  /*17d0*/  SEL R9, R9, RZ, P0 ;  /* 0x000000ff09097207 */ /* 0x000fe40000000000 */
[----:B--2---:R-:W-:-:S04]  /*17e0*/  SEL R0, RZ, 0x1, P0 ;  /* 0x00000001ff007807 */ /* 0x004fc80000000000 */
[----:B------:R-:W-:-:S07]  /*17f0*/  LOP3.LUT R8, R8, R0, RZ, 0x3c, !PT ;  /* 0x0000000008087212 */ /* 0x000fce00078e3cff */
.L_x_19:
[----:B------:R-:W-:Y:S01]  /*1800*/  UMOV UR4, 0x400 ;  /* 0x0000040000047882 */ /* 0x000fe20000000000 */
[----:B------:R-:W-:Y:S01]  /*1810*/  SHF.L.U32 R0, R12, 0x1f, RZ ;  /* 0x0000001f0c007819 */ /* 0x000fe200000006ff */
[----:B-1----:R-:W-:Y:S02]  /*1820*/  ULEA UR4, UR5, UR4, 0x18 ;  /* 0x0000000405047291 */ /* 0x002fe4000f8ec0ff */
[----:B------:R-:W-:Y:S02]  /*1830*/  UISETP.GE.U32.AND UP0, UPT, UR43, 0x7f, UPT ;  /* 0x0000007f2b00788c */ /* 0x000fe4000bf06070 */
[----:B------:R-:W-:Y:S02]  /*1840*/  ULEA UR6, UR7, UR4, 0x3 ;  /* 0x0000000407067291 */ /* 0x000fe4000f8e18ff */
[----:B------:R-:W-:Y:S02]  /*1850*/  USHF.L.U32 UR35, UR46, 0x6, URZ ;  /* 0x000000062e237899 */ /* 0x000fe400080006ff */
[----:B------:R-:W-:Y:S01]  /*1860*/  UIMAD UR11, UR47, 0xe0, URZ ;  /* 0x000000e02f0b78a4 */ /* 0x000fe2000f8e02ff */
[----:B------:R-:W-:-:S04]  /*1870*/  UMOV UR14, URZ ;  /* 0x000000ff000e7c82 */ /* 0x000fc80008000000 */
[----:B------:R1:W2:Y:S01]  /*1880*/  SYNCS.PHASECHK.TRANS64.TRYWAIT P0, [UR6+0x58], R0 ;  /* 0x00005800ff0075a7 */ /* 0x0002a20008001106 */
[----:B------:R-:W-:Y:S06]  /*1890*/  BRA.U !UP0, `(.L_x_21) ;  /* 0x0000000108a87547 */ /* 0x000fec000b800000 */
[----:B------:R-:W-:Y:S01]  /*18a0*/  UMOV UR13, URZ ;  /* 0x000000ff000d7c82 */ /* 0x000fe20008000000 */
[----:B------:R-:W-:-:S05]  /*18b0*/  UMOV UR6, UR7 ;  /* 0x0000000700067c82 */ /* 0x000fca0008000000 */
.L_x_26:
[----:B--2---:R-:W-:Y:S01]  /*18c0*/  @!P3 MOV R2, 0x4800 ;  /* 0x000048000002b802 */ /* 0x004fe20000000f00 */
[----:B------:R-:W-:Y:S01]  /*18d0*/  ULEA UR33, UR6, UR4, 0x3 ;  /* 0x0000000406217291 */ /* 0x000fe2000f8e18ff */
[----:B--234-:R-:W-:Y:S11]  /*18e0*/  @P0 BRA `(.L_x_22) ;  /* 0x00000000000c0947 */ /* 0x01cff60003800000 */
[----:B------:R-:W-:Y:S04]  /*18f0*/  SHF.L.U32 R3, R12, 0x1f, RZ ;  /* 0x0000001f0c037819 */ /* 0x000fe800000006ff */
[----:B------:R-:W2:Y:S02]  /*1900*/  SYNCS.PHASECHK.TRANS64.TRYWAIT P0, [UR33+0x58], R3 ;  /* 0x00005803ff0075a7 */ /* 0x000ea40008001121 */
[----:B--2---:R-:W-:Y:S05]  /*1910*/  @!P0 BRA `(.L_x_23) ;  /* 0x0000007400708947 */ /* 0x004fea0003800000 */
.L_x_22:
[----:B------:R2:W-:Y:S01]  /*1920*/  @!P3 SYNCS.ARRIVE.TRANS64 RZ, [UR33], R2 ;  /* 0x00000002ffffb9a7 */ /* 0x0005e20008000021 */
[----:B------:R-:W-:Y:S04]  /*1930*/  BSSY.RECONVERGENT B0, `(.L_x_24) ;  /* 0x0000003000007945 */ /* 0x000fe80003800200 */
[----:B------:R-:W-:Y:S05]  /*1940*/  @P2 BRA `(.L_x_25) ;  /* 0x0000000000042947 */ /* 0x000fea0003800000 */
[----:B------:R-:W-:Y:S05]  /*1950*/  BPT.TRAP 0x1 ;  /* 0x000000040000795c */ /* 0x000fea0000300000 */
.L_x_25:
[----:B------:R-:W-:Y:S05]  /*1960*/  BSYNC.RECONVERGENT B0 ;  /* 0x0000000000007941 */ /* 0x000fea0003800200 */
.L_x_24:
[----:B------:R-:W-:Y:S02]  /*1970*/  UIADD3 UR7, UPT, UPT, UR6, 0x1, URZ ;  /* 0x0000000106077890 */ /* 0x000fe4000fffe0ff */
[----:B------:R-:W-:Y:S02]  /*1980*/  UIADD3 UR16, UP1, UPT, UR26, 0x80, URZ ;  /* 0x000000801a107890 */ /* 0x000fe4000ff3e0ff */
[----:B------:R-:W-:Y:S02]  /*1990*/  UISETP.NE.AND UP0, UPT, UR7, 0xb, UPT ;  /* 0x0000000b0700788c */ /* 0x000fe4000bf05270 */
[----:B------:R-:W-:Y:S02]  /*19a0*/  ULEA UR32, UR6, UR4, 0xc ;  /* 0x0000000406207291 */ /* 0x000fe4000f8e60ff */
[----:B------:R-:W-:Y:S02]  /*19b0*/  USEL UR9, URZ, 0x1, UP0 ;  /* 0x00000001ff097887 */ /* 0x000fe40008000000 */
[----:B------:R-:W-:Y:S02]  /*19c0*/  USEL UR7, UR7, URZ, UP0 ;  /* 0x000000ff07077287 */ /* 0x000fe40008000000 */
[----:B------:R-:W-:Y:S02]  /*19d0*/  USHF.L.U32 UR34, UR13, 0x6, URZ ;  /* 0x000000060d227899 */ /* 0x000fe400080006ff */
[----:B------:R-:W-:Y:S01]  /*19e0*/  ULEA UR8, UR7, UR4, 0x3 ;  /* 0x0000000407087291 */ /* 0x000fe2000f8e18ff */
[----:B------:R-:W-:Y:S01]  /*19f0*/  LOP3.LUT R12, R12, UR9, RZ, 0x3c, !PT ;  /* 0x000000090c0c7c12 */ /* 0x000fe2000f8e3cff */
[----:B------:R-:W-:Y:S02]  /*1a00*/  UIADD3.X UR17, UPT, UPT, URZ, UR27, URZ, UP1, !UPT ;  /* 0x0000001bff117290 */ /* 0x000fe40008ffe4ff */
[----:B------:R-:W-:Y:S01]  /*1a10*/  UIADD3 UR32, UPT, UPT, UR32, 0x7300, URZ ;  /* 0x0000730020207890 */ /* 0x000fe2000fffe0ff */
[----:B-1----:R-:W-:Y:S01]  /*1a20*/  SHF.L.U32 R0, R12, 0x1f, RZ ;  /* 0x0000001f0c007819 */ /* 0x002fe200000006ff */
[----:B------:R-:W-:Y:S02]  /*1a30*/  UIADD3 UR14, UP0, UPT, UR26, 0x180, URZ ;  /* 0x000001801a0e7890 */ /* 0x000fe4000ff1e0ff */
[----:B------:R-:W-:Y:S01]  /*1a40*/  UIADD3 UR13, UPT, UPT, UR13, 0x1, URZ ;  /* 0x000000010d0d7890 */ /* 0x000fe2000fffe0ff */
[----:B------:R3:W4:Y:S01]  /*1a50*/  SYNCS.PHASECHK.TRANS64.TRYWAIT P0, [UR8+0x58], R0 ;  /* 0x00005800ff0075a7 */ /* 0x0007220008001108 */
[----:B------:R-:W-:Y:S01]  /*1a60*/  UIMAD UR8, UR6, 0x3800, UR4 ;  /* 0x00003800060878a4 */ /* 0x000fe2000f8e0204 */
[----:B------:R-:W-:Y:S01]  /*1a70*/  UMOV UR18, 0x0 ;  /* 0x0000000000127882 */ /* 0x000fe20000000000 */
[----:B------:R-:W-:Y:S02]  /*1a80*/  UMOV UR19, 0x10000000 ;  /* 0x1000000000137882 */ /* 0x000fe40000000000 */
[----:B------:R-:W-:Y:S01]  /*1a90*/  UIADD3 UR8, UPT, UPT, UR8, 0x12300, URZ ;  /* 0x0001230008087890 */ /* 0x000fe2000fffe0ff */
[----:B------:R-:W-:Y:S01]  /*1aa0*/  UTMALDG.3D [UR32], [UR16], desc[UR18] ;  /* 0x00001220100075b4 */ /* 0x000fe20008011000 */
[----:B------:R-:W-:Y:S01]  /*1ab0*/  UIADD3.X UR15, UPT, UPT, URZ, UR27, URZ, UP0, !UPT ;  /* 0x0000001bff0f7290 */ /* 0x000fe200087fe4ff */
[----:B------:R-:W-:Y:S01]  /*1ac0*/  UMOV UR12, UR36 ;  /* 0x00000024000c7c82 */ /* 0x000fe20008000000 */
[----:B------:R-:W-:Y:S01]  /*1ad0*/  UMOV UR9, UR33 ;  /* 0x0000002100097c82 */ /* 0x000fe20008000000 */
[----:B------:R-:W-:Y:S01]  /*1ae0*/  UMOV UR10, UR34 ;  /* 0x00000022000a7c82 */ /* 0x000fe20008000000 */
[----:B------:R-:W-:Y:S01]  /*1af0*/  UISETP.NE.AND UP0, UPT, UR13, UR21, UPT ;  /* 0x000000150d00728c */ /* 0x000fe2000bf05270 */
[----:B------:R-:W-:Y:S04]  /*1b00*/  UMOV UR6, UR7 ;  /* 0x0000000700067c82 */ /* 0x000fe80008000000 */
[----:B------:R1:W-:Y:S02]  /*1b10*/  UTMALDG.3D [UR8], [UR14], desc[UR18] ;  /* 0x000012080e0075b4 */ /* 0x0003e40008011000 */
[----:B-1----:R-:W-:Y:S02]  /*1b20*/  UMOV UR14, UR21 ;  /* 0x00000015000e7c82 */ /* 0x002fe40008000000 */
[----:B------:R-:W-:Y:S05]  /*1b30*/  BRA.U UP0, `(.L_x_26) ;  /* 0xfffffffd00607547 */ /* 0x000fea000b83ffff */
.L_x_21:
[----:B------:R-:W-:Y:S01]  /*1b40*/  ULEA UR6, UR7, UR4, 0x3 ;  /* 0x0000000407067291 */ /* 0x000fe2000f8e18ff */
[----:B-1-3--:R-:W-:Y:S01]  /*1b50*/  SHF.L.U32 R0, R12, 0x1f, RZ ;  /* 0x0000001f0c007819 */ /* 0x00afe200000006ff */
[----:B------:R-:W-:Y:S01]  /*1b60*/  @!P1 SYNCS.ARRIVE.TRANS64.A1T0 RZ, [UR4+0xc8], RZ ;  /* 0x0000c8ffffff99a7 */ /* 0x000fe20008100004 */
[----:B------:R-:W-:-:S06]  /*1b70*/  UISETP.GT.AND UP0, UPT, UR40, UR39, UPT ;  /* 0x000000272800728c */ /* 0x000fcc000bf04270 */
[----:B--2-4-:R1:W2:Y:S03]  /*1b80*/  SYNCS.PHASECHK.TRANS64.TRYWAIT P0, [UR6+0x58], R0 ;  /* 0x00005800ff0075a7 */ /* 0x0142a60008001106 */
[----:B------:R-:W-:Y:S05]  /*1b90*/  BRA.U !UP0, `(.L_x_27) ;  /* 0x0000000108ac7547 */ /* 0x000fea000b800000 */
[----:B------:R-:W-:Y:S01]  /*1ba0*/  UIADD3 UR13, UPT, UPT, UR42, UR14, URZ ;  /* 0x0000000e2a0d7290 */ /* 0x000fe2000fffe0ff */
[----:B------:R-:W-:-:S11]  /*1bb0*/  UMOV UR6, UR7 ;  /* 0x0000000700067c82 */ /* 0x000fd60008000000 */
.L_x_32:
[----:B--2---:R-:W-:Y:S01]  /*1bc0*/  @!P3 MOV R2, 0x4800 ;  /* 0x000048000002b802 */ /* 0x004fe20000000f00 */
[----:B---3--:R-:W-:Y:S01]  /*1bd0*/  ULEA UR17, UR6, UR4, 0x3 ;  /* 0x0000000406117291 */ /* 0x008fe2000f8e18ff */
[----:B--2-4-:R-:W-:Y:S11]  /*1be0*/  @P0 BRA `(.L_x_28) ;  /* 0x00000000000c0947 */ /* 0x014ff60003800000 */
[----:B------:R-:W-:Y:S04]  /*1bf0*/  SHF.L.U32 R3, R12, 0x1f, RZ ;  /* 0x0000001f0c037819 */ /* 0x000fe800000006ff */
[----:B------:R-:W2:Y:S02]  /*1c00*/  SYNCS.PHASECHK.TRANS64.TRYWAIT P0, [UR17+0x58], R3 ;  /* 0x00005803ff0075a7 */ /* 0x000ea40008001111 */
[----:B--2---:R-:W-:Y:S05]  /*1c10*/  @!P0 BRA `(.L_x_29) ;  /* 0x0000007000c88947 */ /* 0x004fea0003800000 */
.L_x_28:
[----:B------:R2:W-:Y:S01]  /*1c20*/  @!P3 SYNCS.ARRIVE.TRANS64 RZ, [UR17], R2 ;  /* 0x00000002ffffb9a7 */ /* 0x0005e20008000011 */
[----:B------:R-:W-:Y:S04]  /*1c30*/  BSSY.RECONVERGENT B0, `(.L_x_30) ;  /* 0x0000003000007945 */ /* 0x000fe80003800200 */
[----:B------:R-:W-:Y:S05]  /*1c40*/  @P2 BRA `(.L_x_31) ;  /* 0x0000000000042947 */ /* 0x000fea0003800000 */
[----:B------:R-:W-:Y:S05]  /*1c50*/  BPT.TRAP 0x1 ;  /* 0x000000040000795c */ /* 0x000fea0000300000 */
.L_x_31:
[----:B------:R-:W-:Y:S05]  /*1c60*/  BSYNC.RECONVERGENT B0 ;  /* 0x0000000000007941 */ /* 0x000fea0003800200 */
.L_x_30:
[----:B------:R-:W-:Y:S02]  /*1c70*/  UIADD3 UR7, UPT, UPT, UR6, 0x1, URZ ;  /* 0x0000000106077890 */ /* 0x000fe4000fffe0ff */
[----:B------:R-:W-:Y:S02]  /*1c80*/  ULEA UR16, UR6, UR4, 0xc ;  /* 0x0000000406107291 */ /* 0x000fe4000f8e60ff */
[----:B------:R-:W-:Y:S02]  /*1c90*/  UISETP.NE.AND UP0, UPT, UR7, 0xb, UPT ;  /* 0x0000000b0700788c */ /* 0x000fe4000bf05270 */
[----:B------:R-:W-:Y:S02]  /*1ca0*/  UIADD3 UR24, UP1, UPT, UR26, 0x80, URZ ;  /* 0x000000801a187890 */ /* 0x000fe4000ff3e0ff */
[----:B------:R-:W-:Y:S02]  /*1cb0*/  USEL UR9, URZ, 0x1, UP0 ;  /* 0x00000001ff097887 */ /* 0x000fe40008000000 */
[----:B------:R-:W-:Y:S02]  /*1cc0*/  USEL UR7, UR7, URZ, UP0 ;  /* 0x000000ff07077287 */ /* 0x000fe40008000000 */
[----:B------:R-:W-:Y:S02]  /*1cd0*/  USHF.L.U32 UR18, UR14, 0x6, URZ ;  /* 0x000000060e127899 */ /* 0x000fe400080006ff */
[----:B------:R-:W-:Y:S01]  /*1ce0*/  ULEA UR8, UR7, UR4, 0x3 ;  /* 0x0000000407087291 */ /* 0x000fe2000f8e18ff */
[----:B------:R-:W-:Y:S01]  /*1cf0*/  LOP3.LUT R12, R12, UR9, RZ, 0x3c, !PT ;  /* 0x000000090c0c7c12 */ /* 0x000fe2000f8e3cff */
[----:B------:R-:W-:Y:S02]  /*1d00*/  UIADD3 UR16, UPT, UPT, UR16, 0x7300, URZ ;  /* 0x0000730010107890 */ /* 0x000fe4000fffe0ff */
[----:B------:R-:W-:Y:S01]  /*1d10*/  UIADD3.X UR25, UPT, UPT, URZ, UR27, URZ, UP1, !UPT ;  /* 0x0000001bff197290 */ /* 0x000fe20008ffe4ff */
[----:B-1----:R-:W-:Y:S01]  /*1d20*/  SHF.L.U32 R0, R12, 0x1f, RZ ;  /* 0x0000001f0c007819 */ /* 0x002fe200000006ff */
[----:B------:R-:W-:Y:S02]  /*1d30*/  UIADD3 UR22, UP0, UPT, UR26, 0x180, URZ ;  /* 0x000001801a167890 */ /* 0x000fe4000ff1e0ff */
[----:B------:R-:W-:Y:S01]  /*1d40*/  UIADD3 UR14, UPT, UPT, UR14, 0x1, URZ ;  /* 0x000000010e0e7890 */ /* 0x000fe2000fffe0ff */
[----:B------:R3:W4:Y:S01]  /*1d50*/  SYNCS.PHASECHK.TRANS64.TRYWAIT P0, [UR8+0x58], R0 ;  /* 0x00005800ff0075a7 */ /* 0x0007220008001108 */
[----:B------:R-:W-:Y:S01]  /*1d60*/  UIMAD UR8, UR6, 0x3800, UR4 ;  /* 0x00003800060878a4 */ /* 0x000fe2000f8e0204 */
[----:B------:R-:W-:Y:S01]  /*1d70*/  UMOV UR28, 0x0 ;  /* 0x00000000001c7882 */ /* 0x000fe20000000000 */
[----:B------:R-:W-:Y:S01]  /*1d80*/  UMOV UR29, 0x10000000 ;  /* 0x10000000001d7882 */ /* 0x000fe20000000000 */
[----:B------:R-:W-:Y:S01]  /*1d90*/  UMOV UR19, UR35 ;  /* 0x0000002300137c82 */ /* 0x000fe20008000000 */
[----:B------:R-:W-:Y:S01]  /*1da0*/  UMOV UR20, UR36 ;  /* 0x0000002400147c82 */ /* 0x000fe20008000000 */
[----:B------:R-:W-:Y:S01]  /*1db0*/  UIADD3 UR8, UPT, UPT, UR8, 0x12300, URZ ;  /* 0x0001230008087890 */ /* 0x000fe2000fffe0ff */
[----:B------:R3:W-:Y:S01]  /*1dc0*/  UTMALDG.3D [UR16], [UR24], desc[UR28] ;  /* 0x00001c10180075b4 */ /* 0x0007e20008011000 */
[----:B------:R-:W-:Y:S01]  /*1dd0*/  UIADD3.X UR23, UPT, UPT, URZ, UR27, URZ, UP0, !UPT ;  /* 0x0000001bff177290 */ /* 0x000fe200087fe4ff */
[----:B------:R-:W-:Y:S01]  /*1de0*/  UMOV UR12, UR36 ;  /* 0x00000024000c7c82 */ /* 0x000fe20008000000 */
[----:B------:R-:W-:Y:S01]  /*1df0*/  UMOV UR9, UR17 ;  /* 0x0000001100097c82 */ /* 0x000fe20008000000 */
[----:B------:R-:W-:Y:S01]  /*1e00*/  UMOV UR10, UR18 ;  /* 0x00000012000a7c82 */ /* 0x000fe20008000000 */
[----:B------:R-:W-:Y:S01]  /*1e10*/  UISETP.NE.AND UP0, UPT, UR14, UR13, UPT ;  /* 0x0000000d0e00728c */ /* 0x000fe2000bf05270 */
[----:B------:R-:W-:Y:S04]  /*1e20*/  UMOV UR6, UR7 ;  /* 0x0000000700067c82 */ /* 0x000fe80008000000 */
[----:B------:R3:W-:Y:S04]  /*1e30*/  UTMALDG.3D [UR8], [UR22], desc[UR28] ;  /* 0x00001c08160075b4 */ /* 0x0007e80008011000 */
[----:B------:R-:W-:Y:S05]  /*1e40*/  BRA.U UP0, `(.L_x_32) ;  /* 0xfffffffd005c7547 */ /* 0x000fea000b83ffff */
.L_x_27:
[C---:B------:R-:W-:Y:S01]  /*1e50*/  LEA R3, R11.reuse, UR4, 0x3 ;  /* 0x000000040b037c11 */ /* 0x040fe2000f8e18ff */
[----:B------:R-:W-:Y:S01]  /*1e60*/  NOP ;  /* 0x0000000000007918 */ /* 0x000fe20000000000 */
[----:B-1-3--:R-:W-:Y:S02]  /*1e70*/  SHF.L.U32 R0, R10, 0x1f, RZ ;  /* 0x0000001f0a007819 */ /* 0x00afe400000006ff */
[----:B------:R-:W-:Y:S02]  /*1e80*/  LEA R4, R11, UR4, 0x4 ;  /* 0x000000040b047c11 */ /* 0x000fe4000f8e20ff */
[----:B--2-4-:R-:W1:Y:S02]  /*1e90*/  SYNCS.PHASECHK.TRANS64.TRYWAIT P0, [R3+URZ+0xd0], R0 ;  /* 0x0000d000030075a7 */ /* 0x014e6400080011ff */
[----:B-1----:R-:W-:Y:S05]  /*1ea0*/  @!P0 BRA `(.L_x_33) ;  /* 0x00000070003c8947 */ /* 0x002fea0003800000 */
.L_x_111:
[----:B------:R-:W2:Y:S01]  /*1eb0*/  LDS.128 R4, [R4+0x160] ;  /* 0x0001600004047984 */ /* 0x000ea20000000c00 */
[----:B------:R-:W-:Y:S01]  /*1ec0*/  UISETP.GE.AND UP0, UPT, UR41, 0x1, UPT ;  /* 0x000000012900788c */ /* 0x000fe2000bf06270 */
[----:B------:R-:W-:Y:S01]  /*1ed0*/  @!PT LDS RZ, [RZ] ;  /* 0x00000000fffff984 */ /* 0x000fe20000000800 */
[----:B------:R-:W-:Y:S01]  /*1ee0*/  @!PT LDS RZ, [RZ] ;  /* 0x00000000fffff984 */ /* 0x000fe20000000800 */
[----:B------:R-:W-:Y:S01]  /*1ef0*/  @!PT LDS RZ, [RZ] ;  /* 0x00000000fffff984 */ /* 0x000fe20000000800 */
[----:B------:R-:W-:Y:S01]  /*1f00*/  @!PT LDS RZ, [RZ] ;  /* 0x00000000fffff984 */ /* 0x000fe20000000800 */
[----:B------:R3:W-:Y:S06]  /*1f10*/  MEMBAR.ALL.CTA ;  /* 0x0000000000007992 */ /* 0x0007ec0000008000 */
[----:B---3--:R-:W3:Y:S01]  /*1f20*/  FENCE.VIEW.ASYNC.S ;  /* 0x00000000000073c6 */ /* 0x008ee20000000000 */
[----:B--2---:R-:W-:-:S13]  /*1f30*/  LOP3.LUT P0, RZ, R6, 0x1, RZ, 0xc0, !PT ;  /* 0x0000000106ff7812 */ /* 0x004fda000780c0ff */
[----:B---3--:R-:W-:Y:S01]  /*1f40*/  VOTEU.ANY UP1, P0 ;  /* 0x0000000000ff7886 */ /* 0x008fe20000020100 */
[----:B------:R-:W-:-:S13]  /*1f50*/  PLOP3.LUT P0, PT, PT, PT, UP1, 0x80, 0x8 ;  /* 0x000000000008781c */ /* 0x000fda0003f0f018 */
[----:B-1----:R-:W-:Y:S02]  /*1f60*/  @P0 LOP3.LUT R0, R5, 0xffff, RZ, 0xc0, !PT ;  /* 0x0000ffff05000812 */ /* 0x002fe400078ec0ff */
[----:B------:R-:W-:Y:S02]  /*1f70*/  @P0 MOV R2, R4 ;  /* 0x0000000400020202 */ /* 0x000fe40000000f00 */
[----:B------:R-:W-:Y:S01]  /*1f80*/  @P0 R2UR UR8, R0 ;  /* 0x00000000000802ca */ /* 0x000fe200000e0000 */
[----:B------:R-:W-:Y:S01]  /*1f90*/  VIADD R0, R3, 0xe0 ;  /* 0x000000e003007836 */ /* 0x000fe20000000000 */
[----:B------:R-:W-:Y:S02]  /*1fa0*/  @P0 SHF.R.U32.HI R4, RZ, 0x10, R5 ;  /* 0x00000010ff040819 */ /* 0x000fe40000011605 */
[----:B------:R-:W-:Y:S02]  /*1fb0*/  @P0 R2UR UR9, R2 ;  /* 0x00000000020902ca */ /* 0x000fe400000e0000 */
[----:B------:R-:W-:-:S02]  /*1fc0*/  PRMT R0, RZ, 0x654, R0 ;  /* 0x00000654ff007816 */ /* 0x000fc40000000000 */
[----:B------:R-:W-:Y:S02]  /*1fd0*/  @P0 R2UR UR6, R4 ;  /* 0x00000000040602ca */ /* 0x000fe400000e0000 */
[----:B------:R1:W-:Y:S03]  /*1fe0*/  SYNCS.ARRIVE.TRANS64.RED.A1T0 RZ, [R0+URZ], RZ ;  /* 0x000000ff00ff79a7 */ /* 0x0003e600081004ff */
[----:B------:R-:W-:-:S04]  /*1ff0*/  @UP1 UMOV UR30, UR8 ;  /* 0x00000008001e1c82 */ /* 0x000fc80008000000 */
[----:B------:R-:W-:-:S04]  /*2000*/  @UP1 UMOV UR31, UR9 ;  /* 0x00000009001f1c82 */ /* 0x000fc80008000000 */
[----:B------:R-:W-:Y:S01]  /*2010*/  @UP1 UMOV UR36, UR6 ;  /* 0x0000000600241c82 */ /* 0x000fe20008000000 */
[----:B------:R-:W-:Y:S05]  /*2020*/  BRA.U !UP0, `(.L_x_34) ;  /* 0x0000000108d47547 */ /* 0x000fea000b800000 */
[----:B------:R-:W2:Y:S01]  /*2030*/  LDCU.128 UR16, c[0x0][0xb10] ;  /* 0x00016200ff1077ac */ /* 0x000ea20008000c00 */
[----:B------:R-:W3:Y:S01]  /*2040*/  LDCU UR24, c[0x0][0xb20] ;  /* 0x00016400ff1877ac */ /* 0x000ee20008000800 */
[----:B------:R-:W4:Y:S01]  /*2050*/  LDCU UR20, c[0x0][0xb0c] ;  /* 0x00016180ff1477ac */ /* 0x000f220008000800 */
[----:B------:R-:W1:Y:S01]  /*2060*/  LDCU.64 UR10, c[0x0][0xb28] ;  /* 0x00016500ff0a77ac */ /* 0x000e620008000a00 */
[----:B------:R-:W-:Y:S02]  /*2070*/  UISETP.NE.AND UP3, UPT, UR41, 0x1, UPT ;  /* 0x000000012900788c */ /* 0x000fe4000bf65270 */
[----:B--2---:R-:W-:Y:S02]  /*2080*/  UIMAD.WIDE.U32 UR8, UR37, UR19, URZ ;  /* 0x00000013250872a5 */ /* 0x004fe4000f8e00ff */
[----:B------:R-:W-:Y:S02]  /*2090*/  UIMAD.WIDE.U32 UR12, UR38, UR16, URZ ;  /* 0x00000010260c72a5 */ /* 0x000fe4000f8e00ff */
[----:B------:R-:W-:-:S02]  /*20a0*/  UISETP.NE.AND UP0, UPT, UR18, 0x1, UPT ;  /* 0x000000011200788c */ /* 0x000fc4000bf05270 */
[----:B------:R-:W-:Y:S01]  /*20b0*/  UIMAD.WIDE.U32 UR22, UR30, UR19, URZ ;  /* 0x000000131e1672a5 */ /* 0x000fe2000f8e00ff */
[----:B------:R-:W-:Y:S02]  /*20c0*/  UMOV UR8, UR9 ;  /* 0x0000000900087c82 */ /* 0x000fe40008000000 */
[----:B------:R-:W-:Y:S01]  /*20d0*/  UMOV UR6, UR13 ;  /* 0x0000000d00067c82 */ /* 0x000fe20008000000 */
[----:B---3--:R-:W-:Y:S02]  /*20e0*/  USHF.R.U32.HI UR8, URZ, UR24, UR8 ;  /* 0x00000018ff087299 */ /* 0x008fe40008011608 */
[----:B----4-:R-:W-:Y:S02]  /*20f0*/  UISETP.NE.AND UP2, UPT, UR20, 0x1, UPT ;  /* 0x000000011400788c */ /* 0x010fe4000bf45270 */
[----:B------:R-:W-:Y:S02]  /*2100*/  USHF.R.U32.HI UR6, URZ, UR17, UR6 ;  /* 0x00000011ff067299 */ /* 0x000fe40008011606 */
[----:B------:R-:W-:-:S02]  /*2110*/  USEL UR8, UR37, UR8, !UP0 ;  /* 0x0000000825087287 */ /* 0x000fc4000c000000 */
[----:B------:R-:W-:Y:S02]  /*2120*/  USEL UR9, UR38, UR6, !UP2 ;  /* 0x0000000626097287 */ /* 0x000fe4000d000000 */
[----:B-1----:R-:W-:Y:S01]  /*2130*/  UIMAD.WIDE.U32 UR12, UR8, UR10, URZ ;  /* 0x0000000a080c72a5 */ /* 0x002fe2000f8e00ff */
[----:B------:R-:W-:Y:S01]  /*2140*/  UMOV UR6, UR23 ;  /* 0x0000001700067c82 */ /* 0x000fe20008000000 */
[----:B------:R-:W-:Y:S02]  /*2150*/  UIMAD.WIDE.U32 UR14, UR31, UR16, URZ ;  /* 0x000000101f0e72a5 */ /* 0x000fe4000f8e00ff */
[----:B------:R-:W-:-:S03]  /*2160*/  UIMAD.WIDE.U32 UR22, UR9, UR10, URZ ;  /* 0x0000000a091672a5 */ /* 0x000fc6000f8e00ff */
[----:B------:R-:W-:Y:S01]  /*2170*/  UMOV UR12, UR13 ;  /* 0x0000000d000c7c82 */ /* 0x000fe20008000000 */
[----:B------:R-:W-:Y:S02]  /*2180*/  USHF.R.U32.HI UR6, URZ, UR24, UR6 ;  /* 0x00000018ff067299 */ /* 0x000fe40008011606 */
[----:B------:R-:W-:Y:S01]  /*2190*/  @UP3 USHF.R.U32.HI UR8, URZ, UR11, UR12 ;  /* 0x0000000bff083299 */ /* 0x000fe2000801160c */
[----:B------:R-:W-:Y:S01]  /*21a0*/  UMOV UR14, UR15 ;  /* 0x0000000f000e7c82 */ /* 0x000fe20008000000 */
[----:B------:R-:W-:Y:S01]  /*21b0*/  UMOV UR22, UR23 ;  /* 0x0000001700167c82 */ /* 0x000fe20008000000 */
[----:B------:R-:W-:Y:S02]  /*21c0*/  USHF.R.U32.HI UR17, URZ, UR17, UR14 ;  /* 0x00000011ff117299 */ /* 0x000fe4000801160e */
[----:B------:R-:W-:Y:S02]  /*21d0*/  USEL UR6, UR30, UR6, !UP0 ;  /* 0x000000061e067287 */ /* 0x000fe4000c000000 */
[----:B------:R-:W-:-:S02]  /*21e0*/  @UP3 USHF.R.U32.HI UR9, URZ, UR11, UR22 ;  /* 0x0000000bff093299 */ /* 0x000fc40008011616 */
[----:B------:R-:W-:Y:S02]  /*21f0*/  UIMAD UR12, UR41, UR8, URZ ;  /* 0x00000008290c72a4 */ /* 0x000fe4000f8e02ff */
[----:B------:R-:W-:Y:S02]  /*2200*/  USEL UR8, UR31, UR17, !UP2 ;  /* 0x000000111f087287 */ /* 0x000fe4000d000000 */
[----:B------:R-:W-:Y:S02]  /*2210*/  UIMAD UR14, UR41, UR9, URZ ;  /* 0x00000009290e72a4 */ /* 0x000fe4000f8e02ff */
[----:B------:R-:W-:Y:S02]  /*2220*/  UISETP.GE.AND UP0, UPT, UR6, UR12, UPT ;  /* 0x0000000c0600728c */ /* 0x000fe4000bf06270 */
[----:B------:R-:W-:Y:S02]  /*2230*/  UIMAD.WIDE.U32 UR12, UR6, UR10, URZ ;  /* 0x0000000a060c72a5 */ /* 0x000fe4000f8e00ff */
[----:B------:R-:W-:-:S02]  /*2240*/  UISETP.GE.OR UP0, UPT, UR8, UR14, UP0 ;  /* 0x0000000e0800728c */ /* 0x000fc40008706670 */
        /* <DEDUP_REMOVED lines=19> */
.L_x_34:
[----:B------:R-:W2:Y:S02]  /*2380*/  LDCU UR6, c[0x0][0xb30] ;  /* 0x00016600ff0677ac */ /* 0x000ea40008000800 */
[----:B--2---:R-:W-:-:S09]  /*2390*/  UISETP.NE.AND UP0, UPT, UR6, 0x1, UPT ;  /* 0x000000010600788c */ /* 0x004fd2000bf05270 */
[----:B------:R-:W-:Y:S05]  /*23a0*/  BRA.U UP0, `(.L_x_35) ;  /* 0x0000000100447547 */ /* 0x000fea000b800000 */
[----:B------:R-:W2:Y:S01]  /*23b0*/  LDCU.128 UR12, c[0x0][0xb10] ;  /* 0x00016200ff0c77ac */ /* 0x000ea20008000c00 */
[----:B------:R-:W3:Y:S01]  /*23c0*/  LDCU UR16, c[0x0][0xb0c] ;  /* 0x00016180ff1077ac */ /* 0x000ee20008000800 */
[----:B------:R-:W4:Y:S01]  /*23d0*/  LDCU UR17, c[0x0][0xb20] ;  /* 0x00016400ff1177ac */ /* 0x000f220008000800 */
[----:B--2---:R-:W-:Y:S02]  /*23e0*/  UIMAD.WIDE.U32 UR10, UR31, UR12, URZ ;  /* 0x0000000c1f0a72a5 */ /* 0x004fe4000f8e00ff */
[----:B------:R-:W-:Y:S02]  /*23f0*/  UIMAD.WIDE.U32 UR8, UR30, UR15, URZ ;  /* 0x0000000f1e0872a5 */ /* 0x000fe4000f8e00ff */
[----:B---3--:R-:W-:Y:S02]  /*2400*/  UISETP.NE.AND UP2, UPT, UR16, 0x1, UPT ;  /* 0x000000011000788c */ /* 0x008fe4000bf45270 */
[----:B------:R-:W-:Y:S01]  /*2410*/  UISETP.NE.AND UP0, UPT, UR14, 0x1, UPT ;  /* 0x000000010e00788c */ /* 0x000fe2000bf05270 */
[----:B------:R-:W-:-:S02]  /*2420*/  UMOV UR10, UR11 ;  /* 0x0000000b000a7c82 */ /* 0x000fc40008000000 */
[----:B------:R-:W-:Y:S01]  /*2430*/  UMOV UR6, UR9 ;  /* 0x0000000900067c82 */ /* 0x000fe20008000000 */
[----:B------:R-:W-:Y:S02]  /*2440*/  USHF.R.U32.HI UR10, URZ, UR13, UR10 ;  /* 0x0000000dff0a7299 */ /* 0x000fe4000801160a */
[----:B----4-:R-:W-:Y:S02]  /*2450*/  USHF.R.U32.HI UR6, URZ, UR17, UR6 ;  /* 0x00000011ff067299 */ /* 0x010fe40008011606 */
[----:B------:R-:W-:Y:S02]  /*2460*/  USEL UR8, UR31, UR10, !UP2 ;  /* 0x0000000a1f087287 */ /* 0x000fe4000d000000 */
[----:B------:R-:W-:-:S04]  /*2470*/  USEL UR6, UR30, UR6, !UP0 ;  /* 0x000000061e067287 */ /* 0x000fc8000c000000 */
[----:B------:R-:W-:Y:S02]  /*2480*/  UIADD3 UR9, UPT, UPT, UR8, -UR6, URZ ;  /* 0x8000000608097290 */ /* 0x000fe4000fffe0ff */
[----:B------:R-:W-:Y:S02]  /*2490*/  UIADD3 UR6, UPT, UPT, -UR8, UR6, URZ ;  /* 0x0000000608067290 */ /* 0x000fe4000fffe1ff */
[----:B------:R-:W-:Y:S02]  /*24a0*/  UIMAD UR30, UR9, UR14, UR30 ;  /* 0x0000000e091e72a4 */ /* 0x000fe4000f8e021e */
[----:B------:R-:W-:-:S12]  /*24b0*/  UIMAD UR31, UR6, UR16, UR31 ;  /* 0x00000010061f72a4 */ /* 0x000fd8000f8e021f */
.L_x_35:
[----:B------:R-:W-:Y:S01]  /*24c0*/  VIADD R11, R11, 0x1 ;  /* 0x000000010b0b7836 */ /* 0x000fe20000000000 */
[----:B------:R-:W-:Y:S01]  /*24d0*/  PLOP3.LUT P1, PT, PT, PT, PT, 0x80, 0x8 ;  /* 0x000000000008781c */ /* 0x000fe20003f2f070 */
[----:B------:R-:W-:Y:S02]  /*24e0*/  UIADD3 UR46, UPT, UPT, UR31, UR58, URZ ;  /* 0x0000003a1f2e7290 */ /* 0x000fe4000fffe0ff */
[----:B------:R-:W-:Y:S01]  /*24f0*/  UIADD3 UR47, UPT, UPT, UR30, UR57, URZ ;  /* 0x000000391e2f7290 */ /* 0x000fe2000fffe0ff */
[----:B------:R-:W-:-:S04]  /*2500*/  ISETP.NE.AND P0, PT, R11, 0x2, PT ;  /* 0x000000020b00780c */ /* 0x000fc80003f05270 */
[----:B-1----:R-:W-:Y:S02]  /*2510*/  SEL R0, RZ, 0x1, P0 ;  /* 0x00000001ff007807 */ /* 0x002fe40000000000 */
[----:B------:R-:W-:Y:S02]  /*2520*/  SEL R11, R11, RZ, P0 ;  /* 0x000000ff0b0b7207 */ /* 0x000fe40000000000 */
[----:B------:R-:W-:Y:S01]  /*2530*/  LOP3.LUT R10, R10, R0, RZ, 0x3c, !PT ;  /* 0x000000000a0a7212 */ /* 0x000fe200078e3cff */
[----:B------:R-:W-:Y:S06]  /*2540*/  BRA.U UP1, `(.L_x_36) ;  /* 0xfffffff1016c7547 */ /* 0x000fec000b83ffff */
[----:B------:R-:W-:Y:S01]  /*2550*/  UIADD3 UR8, UPT, UPT, UR4, 0x58, URZ ;  /* 0x0000005804087890 */ /* 0x000fe2000fffe0ff */
[----:B------:R-:W-:-:S03]  /*2560*/  SHF.L.U32 R2, R12, 0x1f, RZ ;  /* 0x0000001f0c027819 */ /* 0x000fc600000006ff */
[----:B------:R-:W-:-:S09]  /*2570*/  ULEA UR4, UR7, UR8, 0x3 ;  /* 0x0000000807047291 */ /* 0x000fd2000f8e18ff */
[----:B------:R-:W1:Y:S02]  /*2580*/  SYNCS.PHASECHK.TRANS64.TRYWAIT P0, [UR4], R2 ;  /* 0x00000002ff0075a7 */ /* 0x000e640008001104 */
[----:B-1----:R-:W-:Y:S05]  /*2590*/  @!P0 BRA `(.L_x_37) ;  /* 0x0000006800948947 */ /* 0x002fea0003800000 */
.L_x_113:
[----:B------:R-:W-:-:S04]  /*25a0*/  UIADD3 UR4, UPT, UPT, UR7, 0x1, URZ ;  /* 0x0000000107047890 */ /* 0x000fc8000fffe0ff */
[----:B------:R-:W-:-:S04]  /*25b0*/  UISETP.NE.AND UP0, UPT, UR4, 0xb, UPT ;  /* 0x0000000b0400788c */ /* 0x000fc8000bf05270 */
[----:B------:R-:W-:Y:S02]  /*25c0*/  USEL UR6, URZ, 0x1, UP0 ;  /* 0x00000001ff067887 */ /* 0x000fe40008000000 */
[----:B------:R-:W-:-:S04]  /*25d0*/  USEL UR4, UR4, URZ, UP0 ;  /* 0x000000ff04047287 */ /* 0x000fc80008000000 */
[----:B------:R-:W-:Y:S01]  /*25e0*/  ULEA UR5, UR4, UR8, 0x3 ;  /* 0x0000000804057291 */ /* 0x000fe2000f8e18ff */
[----:B-1----:R-:W-:-:S04]  /*25f0*/  LOP3.LUT R2, R12, UR6, RZ, 0x3c, !PT ;  /* 0x000000060c027c12 */ /* 0x002fc8000f8e3cff */
[----:B------:R-:W-:-:S04]  /*2600*/  SHF.L.U32 R3, R2, 0x1f, RZ ;  /* 0x0000001f02037819 */ /* 0x000fc800000006ff */
[----:B------:R-:W1:Y:S02]  /*2610*/  SYNCS.PHASECHK.TRANS64.TRYWAIT P0, [UR5], R3 ;  /* 0x00000003ff0075a7 */ /* 0x000e640008001105 */
[----:B-1----:R-:W-:Y:S05]  /*2620*/  @!P0 BRA `(.L_x_38) ;  /* 0x0000006800888947 */ /* 0x002fea0003800000 */
.L_x_115:
[----:B------:R-:W-:-:S04]  /*2630*/  UIADD3 UR4, UPT, UPT, UR4, 0x1, URZ ;  /* 0x0000000104047890 */ /* 0x000fc8000fffe0ff */
[----:B------:R-:W-:-:S04]  /*2640*/  UISETP.NE.AND UP0, UPT, UR4, 0xb, UPT ;  /* 0x0000000b0400788c */ /* 0x000fc8000bf05270 */
[----:B------:R-:W-:Y:S02]  /*2650*/  USEL UR6, URZ, 0x1, UP0 ;  /* 0x00000001ff067887 */ /* 0x000fe40008000000 */
[----:B------:R-:W-:-:S04]  /*2660*/  USEL UR4, UR4, URZ, UP0 ;  /* 0x000000ff04047287 */ /* 0x000fc80008000000 */
[----:B------:R-:W-:Y:S01]  /*2670*/  ULEA UR5, UR4, UR8, 0x3 ;  /* 0x0000000804057291 */ /* 0x000fe2000f8e18ff */
[----:B------:R-:W-:-:S04]  /*2680*/  LOP3.LUT R2, R2, UR6, RZ, 0x3c, !PT ;  /* 0x0000000602027c12 */ /* 0x000fc8000f8e3cff */
[----:B-1----:R-:W-:-:S04]  /*2690*/  SHF.L.U32 R3, R2, 0x1f, RZ ;  /* 0x0000001f02037819 */ /* 0x002fc800000006ff */
[----:B------:R-:W1:Y:S02]  /*26a0*/  SYNCS.PHASECHK.TRANS64.TRYWAIT P0, [UR5], R3 ;  /* 0x00000003ff0075a7 */ /* 0x000e640008001105 */
[----:B-1----:R-:W-:Y:S05]  /*26b0*/  @!P0 BRA `(.L_x_39) ;  /* 0x00000068007c8947 */ /* 0x002fea0003800000 */
.L_x_117:
        /* <DEDUP_REMOVED lines=9> */
.L_x_119:
        /* <DEDUP_REMOVED lines=9> */
.L_x_121:
        /* <DEDUP_REMOVED lines=9> */
.L_x_123:
        /* <DEDUP_REMOVED lines=9> */
.L_x_125:
        /* <DEDUP_REMOVED lines=9> */
.L_x_127:
        /* <DEDUP_REMOVED lines=9> */
.L_x_129:
        /* <DEDUP_REMOVED lines=9> */
.L_x_131:
[----:B------:R-:W-:-:S04]  /*2ab0*/  UIADD3 UR4, UPT, UPT, UR4, 0x1, URZ ;  /* 0x0000000104047890 */ /* 0x000fc8000fffe0ff */
[----:B------:R-:W-:-:S04]  /*2ac0*/  UISETP.NE.AND UP0, UPT, UR4, 0xb, UPT ;  /* 0x0000000b0400788c */ /* 0x000fc8000bf05270 */
[----:B------:R-:W-:Y:S02]  /*2ad0*/  USEL UR5, URZ, 0x1, UP0 ;  /* 0x00000001ff057887 */ /* 0x000fe40008000000 */
[----:B------:R-:W-:-:S04]  /*2ae0*/  USEL UR4, UR4, URZ, UP0 ;  /* 0x000000ff04047287 */ /* 0x000fc80008000000 */
[----:B------:R-:W-:Y:S01]  /*2af0*/  ULEA UR4, UR4, UR8, 0x3 ;  /* 0x0000000804047291 */ /* 0x000fe2000f8e18ff */
[----:B------:R-:W-:-:S04]  /*2b00*/  LOP3.LUT R2, R2, UR5, RZ, 0x3c, !PT ;  /* 0x0000000502027c12 */ /* 0x000fc8000f8e3cff */
[----:B------:R-:W-:Y:S01]  /*2b10*/  SHF.L.U32 R2, R2, 0x1f, RZ ;  /* 0x0000001f02027819 */ /* 0x000fe200000006ff */
[----:B-1----:R-:W-:-:S07]  /*2b20*/  IMAD.U32 R0, RZ, RZ, UR4 ;  /* 0x00000004ff007e24 */ /* 0x002fce000f8e00ff */
.L_x_47:
[----:B-1----:R1:W2:Y:S02]  /*2b30*/  SYNCS.PHASECHK.TRANS64.TRYWAIT P0, [R0+URZ], R2 ;  /* 0x00000002000075a7 */ /* 0x0022a400080011ff */
[----:B--2---:R-:W-:Y:S05]  /*2b40*/  @!P0 NANOSLEEP.SYNCS 0x989680 ;  /* 0x009896800000895d */ /* 0x004fea0003900000 */
[----:B------:R-:W2:Y:S02]  /*2b50*/  @!P0 SYNCS.PHASECHK.TRANS64 P0, [R0+URZ], R2 ;  /* 0x00000002000085a7 */ /* 0x000ea400080010ff */
[----:B--2---:R-:W-:Y:S05]  /*2b60*/  @P0 EXIT ;  /* 0x000000000000094d */ /* 0x004fea0003800000 */
[----:B------:R-:W-:Y:S05]  /*2b70*/  BRA `(.L_x_47) ;  /* 0xfffffffc00ec7947 */ /* 0x000fea000383ffff */
.L_x_18:
[----:B------:R-:W-:-:S04]  /*2b80*/  UISETP.NE.AND UP0, UPT, UR5, URZ, UPT ;  /* 0x000000ff0500728c */ /* 0x000fc8000bf05270 */
[----:B------:R-:W-:-:S09]  /*2b90*/  UISETP.NE.OR UP0, UPT, UR18, 0x1, UP0 ;  /* 0x000000011200788c */ /* 0x000fd20008705670 */
[----:B------:R-:W-:Y:S05]  /*2ba0*/  BRA.U UP0, `(.L_x_48) ;  /* 0x0000000500487547 */ /* 0x000fea000b800000 */
[----:B------:R-:W-:Y:S01]  /*2bb0*/  UMOV UR6, 0x400 ;  /* 0x0000040000067882 */ /* 0x000fe20000000000 */
[----:B------:R-:W-:Y:S01]  /*2bc0*/  ISETP.NE.AND P2, PT, R0, RZ, PT ;  /* 0x000000ff0000720c */ /* 0x000fe20003f45270 */
[----:B------:R-:W-:Y:S01]  /*2bd0*/  IMAD.MOV.U32 R12, RZ, RZ, 0x1 ;  /* 0x00000001ff0c7424 */ /* 0x000fe200078e00ff */
[----:B------:R-:W-:Y:S02]  /*2be0*/  CS2R R10, SRZ ;  /* 0x00000000000a7805 */ /* 0x000fe4000001ff00 */
[----:B------:R-:W-:Y:S01]  /*2bf0*/  CS2R R8, SRZ ;  /* 0x0000000000087805 */ /* 0x000fe2000001ff00 */
[----:B------:R-:W-:-:S03]  /*2c00*/  ULEA UR6, UR5, UR6, 0x18 ;  /* 0x0000000605067291 */ /* 0x000fc6000f8ec0ff */
[----:B------:R-:W-:-:S09]  /*2c10*/  UMOV UR5, URZ ;  /* 0x000000ff00057c82 */ /* 0x000fd20008000000 */
.L_x_52:
[----:B------:R-:W-:Y:S02]  /*2c20*/  LEA R2, R8, UR6, 0x3 ;  /* 0x0000000608027c11 */ /* 0x000fe4000f8e18ff */
[----:B------:R-:W-:-:S03]  /*2c30*/  SHF.L.U32 R4, R9, 0x1f, RZ ;  /* 0x0000001f09047819 */ /* 0x000fc600000006ff */
[----:B------:R-:W-:Y:S01]  /*2c40*/  VIADD R5, R2, 0x140 ;  /* 0x0000014002057836 */ /* 0x000fe20000000000 */
[----:B------:R-:W2:Y:S02]  /*2c50*/  SYNCS.PHASECHK.TRANS64.TRYWAIT P0, [R2+URZ+0x130], R4 ;  /* 0x00013004020075a7 */ /* 0x000ea400080011ff */
[----:B--2---:R-:W-:Y:S05]  /*2c60*/  @!P0 BRA `(.L_x_49) ;  /* 0x0000006400d08947 */ /* 0x004fea0003800000 */
.L_x_132:
[----:B------:R-:W-:Y:S01]  /*2c70*/  ULEA UR4, UR5, UR6, 0x3 ;  /* 0x0000000605047291 */ /* 0x000fe2000f8e18ff */
[----:B--2---:R-:W-:Y:S01]  /*2c80*/  PRMT R2, RZ, 0x654, R5 ;  /* 0x00000654ff027816 */ /* 0x004fe20000000005 */
[----:B------:R-:W-:Y:S01]  /*2c90*/  @!P2 IMAD.MOV.U32 R4, RZ, RZ, 0x10 ;  /* 0x00000010ff04a424 */ /* 0x000fe200078e00ff */
[----:B------:R-:W-:Y:S01]  /*2ca0*/  SHF.L.U32 R5, R12, 0x1f, RZ ;  /* 0x0000001f0c057819 */ /* 0x000fe200000006ff */
[----:B------:R-:W-:Y:S01]  /*2cb0*/  UIADD3 UR7, UPT, UPT, UR4, 0xd0, URZ ;  /* 0x000000d004077890 */ /* 0x000fe2000fffe0ff */
[----:B------:R2:W-:Y:S05]  /*2cc0*/  SYNCS.ARRIVE.TRANS64.RED.A1T0 RZ, [R2+URZ], RZ ;  /* 0x000000ff02ff79a7 */ /* 0x0005ea00081004ff */
[----:B------:R-:W-:Y:S01]  /*2cd0*/  IMAD.U32 R6, RZ, RZ, UR7 ;  /* 0x00000007ff067e24 */ /* 0x000fe2000f8e00ff */
[----:B------:R-:W3:Y:S04]  /*2ce0*/  SYNCS.PHASECHK.TRANS64.TRYWAIT P0, [UR4+0xe0], R5 ;  /* 0x0000e005ff0075a7 */ /* 0x000ee80008001104 */
[----:B------:R-:W-:Y:S01]  /*2cf0*/  PRMT R6, R0, 0x654, R6 ;  /* 0x0000065400067816 */ /* 0x000fe20000000006 */
[----:B--23--:R-:W-:Y:S06]  /*2d00*/  @!P0 BRA `(.L_x_50) ;  /* 0x0000006400bc8947 */ /* 0x00cfec0003800000 */
.L_x_134:
[----:B------:R-:W-:Y:S01]  /*2d10*/  ULEA UR8, UR5, UR6, 0x4 ;  /* 0x0000000605087291 */ /* 0x000fe2000f8e20ff */
[----:B------:R-:W-:Y:S01]  /*2d20*/  SEL R3, R6, R3, !P2 ;  /* 0x0000000306037207 */ /* 0x000fe20005000000 */
[----:B------:R-:W-:Y:S01]  /*2d30*/  UIADD3 UR9, UPT, UPT, UR4, 0xd0, URZ ;  /* 0x000000d004097890 */ /* 0x000fe2000fffe0ff */
[----:B--2---:R-:W-:Y:S01]  /*2d40*/  LEA R2, R11, UR6, 0x3 ;  /* 0x000000060b027c11 */ /* 0x004fe2000f8e18ff */
[----:B------:R-:W-:Y:S01]  /*2d50*/  UIADD3 UR8, UPT, UPT, UR8, 0x160, URZ ;  /* 0x0000016008087890 */ /* 0x000fe2000fffe0ff */
[----:B------:R2:W-:Y:S01]  /*2d60*/  @!P2 SYNCS.ARRIVE.TRANS64.RED RZ, [R3+URZ], R4 ;  /* 0x0000000403ffa9a7 */ /* 0x0005e200080004ff */
[----:B------:R-:W-:Y:S01]  /*2d70*/  UIADD3 UR4, UPT, UPT, UR5, 0x1, URZ ;  /* 0x0000000105047890 */ /* 0x000fe2000fffe0ff */
[----:B------:R-:W-:-:S03]  /*2d80*/  VIADD R8, R8, 0x1 ;  /* 0x0000000108087836 */ /* 0x000fc60000000000 */
[----:B------:R-:W-:Y:S02]  /*2d90*/  UISETP.NE.AND UP0, UPT, UR4, 0x2, UPT ;  /* 0x000000020400788c */ /* 0x000fe4000bf05270 */
[----:B------:R-:W-:Y:S01]  /*2da0*/  ISETP.NE.AND P0, PT, R8, 0x2, PT ;  /* 0x000000020800780c */ /* 0x000fe20003f05270 */
[----:B------:R-:W-:Y:S06]  /*2db0*/  UGETNEXTWORKID.BROADCAST [UR8], [UR9] ;  /* 0x00000000080073ca */ /* 0x000fec0008000100 */
[----:B------:R-:W-:Y:S02]  /*2dc0*/  USEL UR7, URZ, 0x1, UP0 ;  /* 0x00000001ff077887 */ /* 0x000fe40008000000 */
[----:B------:R-:W-:-:S04]  /*2dd0*/  USEL UR5, UR4, URZ, UP0 ;  /* 0x000000ff04057287 */ /* 0x000fc80008000000 */
[----:B------:R-:W-:Y:S02]  /*2de0*/  LOP3.LUT R12, R12, UR7, RZ, 0x3c, !PT ;  /* 0x000000070c0c7c12 */ /* 0x000fe4000f8e3cff */
[----:B--2---:R-:W-:-:S04]  /*2df0*/  SHF.L.U32 R4, R10, 0x1f, RZ ;  /* 0x0000001f0a047819 */ /* 0x004fc800000006ff */
[----:B------:R-:W2:Y:S02]  /*2e00*/  SYNCS.PHASECHK.TRANS64.TRYWAIT P1, [R2+URZ+0xd0], R4 ;  /* 0x0000d004020075a7 */ /* 0x000ea400080211ff */
[----:B--2---:R-:W-:Y:S05]  /*2e10*/  @!P1 BRA `(.L_x_51) ;  /* 0x0000006400909947 */ /* 0x004fea0003800000 */
.L_x_135:
[C---:B--2---:R-:W-:Y:S01]  /*2e20*/  LEA R4, R11.reuse, UR6, 0x4 ;  /* 0x000000060b047c11 */ /* 0x044fe2000f8e20ff */
[----:B------:R-:W-:Y:S01]  /*2e30*/  VIADD R2, R2, 0xe0 ;  /* 0x000000e002027836 */ /* 0x000fe20000000000 */
[----:B------:R-:W-:Y:S01]  /*2e40*/  SEL R8, R8, RZ, P0 ;  /* 0x000000ff08087207 */ /* 0x000fe20000000000 */
[----:B------:R-:W-:-:S03]  /*2e50*/  VIADD R11, R11, 0x1 ;  /* 0x000000010b0b7836 */ /* 0x000fc60000000000 */
[----:B------:R-:W2:Y:S01]  /*2e60*/  LDS.128 R4, [R4+0x160] ;  /* 0x0001600004047984 */ /* 0x000ea20000000c00 */
[----:B------:R-:W-:Y:S02]  /*2e70*/  PRMT R2, RZ, 0x654, R2 ;  /* 0x00000654ff027816 */ /* 0x000fe40000000002 */
[C---:B------:R-:W-:Y:S01]  /*2e80*/  ISETP.NE.AND P1, PT, R11.reuse, 0x2, PT ;  /* 0x000000020b00780c */ /* 0x040fe20003f25270 */
[----:B------:R-:W-:Y:S01]  /*2e90*/  @!PT LDS RZ, [RZ] ;  /* 0x00000000fffff984 */ /* 0x000fe20000000800 */
[----:B------:R-:W-:Y:S01]  /*2ea0*/  @!PT LDS RZ, [RZ] ;  /* 0x00000000fffff984 */ /* 0x000fe20000000800 */
[----:B------:R-:W-:Y:S01]  /*2eb0*/  @!PT LDS RZ, [RZ] ;  /* 0x00000000fffff984 */ /* 0x000fe20000000800 */
[----:B------:R-:W-:Y:S01]  /*2ec0*/  @!PT LDS RZ, [RZ] ;  /* 0x00000000fffff984 */ /* 0x000fe20000000800 */
[----:B------:R3:W-:Y:S06]  /*2ed0*/  MEMBAR.ALL.CTA ;  /* 0x0000000000007992 */ /* 0x0007ec0000008000 */
[----:B---3--:R-:W3:Y:S01]  /*2ee0*/  FENCE.VIEW.ASYNC.S ;  /* 0x00000000000073c6 */ /* 0x008ee20000000000 */
[----:B------:R-:W-:Y:S01]  /*2ef0*/  SEL R11, R11, RZ, P1 ;  /* 0x000000ff0b0b7207 */ /* 0x000fe20000800000 */
[----:B---3--:R3:W-:Y:S01]  /*2f00*/  SYNCS.ARRIVE.TRANS64.RED.A1T0 RZ, [R2+URZ], RZ ;  /* 0x000000ff02ff79a7 */ /* 0x0087e200081004ff */
[----:B--2---:R-:W-:-:S02]  /*2f10*/  LOP3.LUT P3, RZ, R6, 0x1, RZ, 0xc0, !PT ;  /* 0x0000000106ff7812 */ /* 0x004fc4000786c0ff */
[----:B------:R-:W-:-:S04]  /*2f20*/  SEL R4, RZ, 0x1, P1 ;  /* 0x00000001ff047807 */ /* 0x000fc80000800000 */
[----:B------:R-:W-:Y:S02]  /*2f30*/  LOP3.LUT R10, R10, R4, RZ, 0x3c, !PT ;  /* 0x000000040a0a7212 */ /* 0x000fe400078e3cff */
[----:B---3--:R-:W-:-:S04]  /*2f40*/  SEL R2, RZ, 0x1, P0 ;  /* 0x00000001ff027807 */ /* 0x008fc80000000000 */
[----:B------:R-:W-:Y:S01]  /*2f50*/  LOP3.LUT R9, R9, R2, RZ, 0x3c, !PT ;  /* 0x0000000209097212 */ /* 0x000fe200078e3cff */
[----:B------:R-:W-:Y:S06]  /*2f60*/  @P3 BRA `(.L_x_52) ;  /* 0xfffffffc002c3947 */ /* 0x000fec000383ffff */
[----:B------:R-:W-:Y:S01]  /*2f70*/  ULEA UR4, UR5, UR6, 0x3 ;  /* 0x0000000605047291 */ /* 0x000fe2000f8e18ff */
[----:B------:R-:W-:-:S08]  /*2f80*/  SHF.L.U32 R2, R12, 0x1f, RZ ;  /* 0x0000001f0c027819 */ /* 0x000fd000000006ff */
[----:B------:R-:W2:Y:S02]  /*2f90*/  SYNCS.PHASECHK.TRANS64 P0, [UR4+0xe0], R2 ;  /* 0x0000e002ff0075a7 */ /* 0x000ea40008001004 */
[----:B--2---:R-:W-:Y:S05]  /*2fa0*/  @P0 BRA `(.L_x_53) ;  /* 0x0000000000080947 */ /* 0x004fea0003800000 */
[----:B------:R-:W2:Y:S02]  /*2fb0*/  SYNCS.PHASECHK.TRANS64.TRYWAIT P0, [UR4+0xe0], R2 ;  /* 0x0000e002ff0075a7 */ /* 0x000ea40008001104 */
[----:B--2---:R-:W-:Y:S05]  /*2fc0*/  @!P0 BRA `(.L_x_54) ;  /* 0x0000006400388947 */ /* 0x004fea0003800000 */
.L_x_53:
[----:B------:R-:W-:-:S04]  /*2fd0*/  UIADD3 UR7, UPT, UPT, UR5, 0x1, URZ ;  /* 0x0000000105077890 */ /* 0x000fc8000fffe0ff */
[----:B------:R-:W-:-:S04]  /*2fe0*/  UISETP.NE.AND UP0, UPT, UR7, 0x2, UPT ;  /* 0x000000020700788c */ /* 0x000fc8000bf05270 */
[----:B------:R-:W-:Y:S02]  /*2ff0*/  USEL UR8, URZ, 0x1, UP0 ;  /* 0x00000001ff087887 */ /* 0x000fe40008000000 */
[----:B------:R-:W-:-:S04]  /*3000*/  USEL UR7, UR7, URZ, UP0 ;  /* 0x000000ff07077287 */ /* 0x000fc80008000000 */
[----:B------:R-:W-:Y:S01]  /*3010*/  ULEA UR7, UR7, UR6, 0x3 ;  /* 0x0000000607077291 */ /* 0x000fe2000f8e18ff */
[----:B--2---:R-:W-:-:S04]  /*3020*/  LOP3.LUT R2, R12, UR8, RZ, 0x3c, !PT ;  /* 0x000000080c027c12 */ /* 0x004fc8000f8e3cff */
[----:B------:R-:W-:-:S04]  /*3030*/  SHF.L.U32 R0, R2, 0x1f, RZ ;  /* 0x0000001f02007819 */ /* 0x000fc800000006ff */
[----:B------:R-:W2:Y:S02]  /*3040*/  SYNCS.PHASECHK.TRANS64 P0, [UR7+0xe0], R0 ;  /* 0x0000e000ff0075a7 */ /* 0x000ea40008001007 */
[----:B-12---:R-:W-:Y:S05]  /*3050*/  @P0 EXIT ;  /* 0x000000000000094d */ /* 0x006fea0003800000 */
[----:B------:R-:W-:Y:S02]  /*3060*/  SHF.L.U32 R2, R2, 0x1f, RZ ;  /* 0x0000001f02027819 */ /* 0x000fe400000006ff */
[----:B------:R-:W-:-:S07]  /*3070*/  MOV R0, UR7 ;  /* 0x0000000700007c02 */ /* 0x000fce0008000f00 */
.L_x_55:
[----:B-1----:R1:W2:Y:S02]  /*3080*/  SYNCS.PHASECHK.TRANS64.TRYWAIT P0, [R0+URZ+0xe0], R2 ;  /* 0x0000e002000075a7 */ /* 0x0022a400080011ff */
[----:B--2---:R-:W-:Y:S05]  /*3090*/  @!P0 NANOSLEEP.SYNCS 0x989680 ;  /* 0x009896800000895d */ /* 0x004fea0003900000 */
[----:B------:R-:W2:Y:S02]  /*30a0*/  @!P0 SYNCS.PHASECHK.TRANS64 P0, [R0+URZ+0xe0], R2 ;  /* 0x0000e002000085a7 */ /* 0x000ea400080010ff */
[----:B--2---:R-:W-:Y:S05]  /*30b0*/  @P0 EXIT ;  /* 0x000000000000094d */ /* 0x004fea0003800000 */
[----:B------:R-:W-:Y:S05]  /*30c0*/  BRA `(.L_x_55) ;  /* 0xfffffffc00ec7947 */ /* 0x000fea000383ffff */
.L_x_48:
[----:B------:R-:W-:-:S09]  /*30d0*/  UISETP.NE.AND UP0, UPT, UR18, URZ, UPT ;  /* 0x000000ff1200728c */ /* 0x000fd2000bf05270 */
[----:B------:R-:W-:Y:S05]  /*30e0*/  BRA.U UP0, `(.L_x_56) ;  /* 0x0000000d00907547 */ /* 0x000fea000b800000 */
[----:B------:R-:W-:Y:S01]  /*30f0*/  UMOV UR4, 0x40 ;  /* 0x0000004000047882 */ /* 0x000fe20000000000 */
[----:B------:R-:W-:Y:S01]  /*3100*/  NOP ;  /* 0x0000000000007918 */ /* 0x000fe20000000000 */
[----:B------:R-:W-:-:S03]  /*3110*/  ULEA UR6, UR5, UR4, 0x18 ;  /* 0x0000000405067291 */ /* 0x000fc6000f8ec0ff */
[----:B------:R-:W-:Y:S02]  /*3120*/  UMOV UR4, 0x400 ;  /* 0x0000040000047882 */ /* 0x000fe40000000000 */
[----:B------:R-:W-:-:S04]  /*3130*/  ULEA UR5, UR5, UR4, 0x18 ;  /* 0x0000000405057291 */ /* 0x000fc8000f8ec0ff */
[----:B------:R-:W2:Y:S02]  /*3140*/  LDS.U8 R0, [UR6+0x1c] ;  /* 0x00001c06ff007984 */ /* 0x000ea40008000000 */
[----:B--2---:R-:W-:-:S13]  /*3150*/  ISETP.NE.AND P0, PT, R0, RZ, PT ;  /* 0x000000ff0000720c */ /* 0x004fda0003f05270 */
[----:B------:R-:W-:Y:S05]  /*3160*/  @P0 BRA `(.L_x_57) ;  /* 0x0000000000580947 */ /* 0x000fea0003800000 */
[----:B------:R-:W-:-:S13]  /*3170*/  ELECT P0, URZ, PT ;  /* 0x0000000000ff782f */ /* 0x000fda0003800000 */
[----:B------:R-:W-:Y:S05]  /*3180*/  @!P0 BRA `(.L_x_58) ;  /* 0x0000000000608947 */ /* 0x000fea0003800000 */
[----:B------:R-:W-:Y:S01]  /*3190*/  UMOV UR4, 0x10 ;  /* 0x0000001000047882 */ /* 0x000fe20000000000 */
[----:B------:R-:W-:Y:S01]  /*31a0*/  HFMA2 R0, -RZ, RZ, 0, 5.9604644775390625e-08 ;  /* 0x00000001ff007431 */ /* 0x000fe200000001ff */
[----:B------:R-:W-:-:S03]  /*31b0*/  MOV R2, 0xffff ;  /* 0x0000ffff00027802 */ /* 0x000fc60000000f00 */
[----:B------:R-:W-:Y:S04]  /*31c0*/  DEPBAR.LE SB2, 0x36 ;  /* 0x0000ad800000791a */ /* 0x000fe80000000000 */
[----:B------:R-:W2:Y:S02]  /*31d0*/  UTCATOMSWS.FIND_AND_SET.ALIGN UP0, UR4, UR4 ;  /* 0x00000004000475e3 */ /* 0x000ea40008000800 */
[----:B--2---:R-:W-:Y:S01]  /*31e0*/  MOV R3, UR4 ;  /* 0x0000000400037c02 */ /* 0x004fe20008000f00 */
[----:B------:R-:W-:Y:S06]  /*31f0*/  BRA.U UP0, `(.L_x_59) ;  /* 0x0000000100187547 */ /* 0x000fec000b800000 */
.L_x_60:
[----:B------:R-:W-:Y:S05]  /*3200*/  NANOSLEEP 0x64 ;  /* 0x000000640000795d */ /* 0x000fea0003800000 */
[----:B------:R-:W-:-:S05]  /*3210*/  UMOV UR4, 0x10 ;  /* 0x0000001000047882 */ /* 0x000fca0000000000 */
[----:B------:R-:W-:Y:S04]  /*3220*/  DEPBAR.LE SB2, 0x36 ;  /* 0x0000ad800000791a */ /* 0x000fe80000000000 */
[----:B------:R-:W2:Y:S02]  /*3230*/  UTCATOMSWS.FIND_AND_SET.ALIGN UP0, UR4, UR4 ;  /* 0x00000004000475e3 */ /* 0x000ea40008000800 */
[----:B--2---:R-:W-:Y:S01]  /*3240*/  MOV R3, UR4 ;  /* 0x0000000400037c02 */ /* 0x004fe20008000f00 */
[----:B------:R-:W-:Y:S05]  /*3250*/  BRA.U !UP0, `(.L_x_60) ;  /* 0xfffffffd08e87547 */ /* 0x000fea000b83ffff */
.L_x_59:
[-C--:B------:R-:W-:Y:S02]  /*3260*/  SHF.L.U32 R2, R2, R3.reuse, RZ ;  /* 0x0000000302027219 */ /* 0x080fe400000006ff */
[----:B------:R-:W-:Y:S01]  /*3270*/  SHF.L.U32 R0, R0, R3, RZ ;  /* 0x0000000300007219 */ /* 0x000fe200000006ff */
[----:B------:R-:W-:Y:S02]  /*3280*/  IMAD.SHL.U32 R3, R3, 0x20, RZ ;  /* 0x0000002003037824 */ /* 0x000fe400078e00ff */
[----:B------:R2:W-:Y:S04]  /*3290*/  ATOMS.OR RZ, [UR6+0x14], R2 ;  /* 0x00001402ffff798c */ /* 0x0005e8000b000006 */
[----:B------:R2:W-:Y:S04]  /*32a0*/  ATOMS.OR RZ, [UR6+0x18], R0 ;  /* 0x00001800ffff798c */ /* 0x0005e8000b000006 */
[----:B------:R2:W-:Y:S01]  /*32b0*/  STS [UR5+0x180], R3 ;  /* 0x00018003ff007988 */ /* 0x0005e20008000805 */
[----:B------:R-:W-:Y:S05]  /*32c0*/  BRA `(.L_x_58) ;  /* 0x0000000000107947 */ /* 0x000fea0003800000 */
.L_x_57:
[----:B------:R-:W-:Y:S02]  /*32d0*/  MOV R0, 0xffffffff ;  /* 0xffffffff00007802 */ /* 0x000fe40000000f00 */
[----:B------:R-:W-:-:S03]  /*32e0*/  MOV R2, 0x3310 ;  /* 0x0000331000027802 */ /* 0x000fc60000000f00 */
[----:B------:R2:W-:Y:S04]  /*32f0*/  STS [UR5+0x180], R0 ;  /* 0x00018000ff007988 */ /* 0x0005e80008000805 */
[----:B-12--5:R-:W-:Y:S05]  /*3300*/  CALL.REL.NOINC `($__internal_1_$__cuda_sm10x_tcgen05_guardrail_trap_phase_invalid_during_alloc) ;  /* 0x0000006400b87944 */ /* 0x026fea0003c00000 */
.L_x_58:
[----:B------:R-:W-:Y:S05]  /*3310*/  WARPSYNC.ALL ;  /* 0x0000000000007948 */ /* 0x000fea0003800000 */
[----:B------:R-:W3:Y:S01]  /*3320*/  S2UR UR4, SR_CgaCtaId ;  /* 0x00000000000479c3 */ /* 0x000ee20000008800 */
[----:B------:R-:W-:Y:S01]  /*3330*/  UMOV UR18, 0x400 ;  /* 0x0000040000127882 */ /* 0x000fe20000000000 */
[----:B------:R-:W-:-:S06]  /*3340*/  NOP ;  /* 0x0000000000007918 */ /* 0x000fcc0000000000 */
[----:B------:R-:W-:Y:S06]  /*3350*/  BAR.ARV 0x6, 0xa0 ;  /* 0x0182800000007b1d */ /* 0x000fec0000002000 */
[----:B------:R-:W4:Y:S01]  /*3360*/  LDCU UR5, c[0x0][0x38c] ;  /* 0x00007180ff0577ac */ /* 0x000f220008000800 */
[----:B------:R-:W-:Y:S01]  /*3370*/  IMAD.MOV.U32 R11, RZ, RZ, 0x1 ;  /* 0x00000001ff0b7424 */ /* 0x000fe200078e00ff */
[----:B------:R-:W-:Y:S01]  /*3380*/  CS2R R8, SRZ ;  /* 0x0000000000087805 */ /* 0x000fe2000001ff00 */
[----:B------:R-:W-:Y:S01]  /*3390*/  IMAD.MOV.U32 R10, RZ, RZ, RZ ;  /* 0x000000ffff0a7224 */ /* 0x000fe200078e00ff */
[----:B------:R-:W1:Y:S01]  /*33a0*/  LDCU UR7, c[0x0][0x38c] ;  /* 0x00007180ff0777ac */ /* 0x000e620008000800 */
[----:B------:R-:W-:Y:S01]  /*33b0*/  UMOV UR21, URZ ;  /* 0x000000ff00157c82 */ /* 0x000fe20008000000 */
[----:B------:R-:W-:Y:S01]  /*33c0*/  UMOV UR14, URZ ;  /* 0x000000ff000e7c82 */ /* 0x000fe20008000000 */
[----:B---3--:R-:W-:Y:S01]  /*33d0*/  ULEA UR18, UR4, UR18, 0x18 ;  /* 0x0000001204127291 */ /* 0x008fe2000f8ec0ff */
[----:B------:R-:W-:Y:S01]  /*33e0*/  UMOV UR26, 0x0 ;  /* 0x00000000001a7882 */ /* 0x000fe20000000000 */
[----:B------:R-:W-:-:S02]  /*33f0*/  UMOV UR27, 0x43804a0 ;  /* 0x043804a0001b7882 */ /* 0x000fc40000000000 */
[----:B------:R-:W-:Y:S01]  /*3400*/  UIADD3 UR6, UPT, UPT, UR18, 0x12300, URZ ;  /* 0x0001230012067890 */ /* 0x000fe2000fffe0ff */
[----:B------:R-:W-:Y:S01]  /*3410*/  UMOV UR24, 0x0 ;  /* 0x0000000000187882 */ /* 0x000fe20000000000 */
[----:B------:R-:W-:Y:S01]  /*3420*/  UMOV UR25, 0x43804a0 ;  /* 0x043804a000197882 */ /* 0x000fe20000000000 */
[----:B----4-:R-:W-:Y:S02]  /*3430*/  UIADD3 UR5, UPT, UPT, UR5, 0x3f, URZ ;  /* 0x0000003f05057890 */ /* 0x010fe4000fffe0ff */
[----:B--2---:R-:W2:Y:S02]  /*3440*/  LDS R0, [UR18+0x180] ;  /* 0x00018012ff007984 */ /* 0x004ea40008000800 */
[----:B------:R-:W-:Y:S02]  /*3450*/  USHF.R.S32.HI UR4, URZ, 0x1f, UR5 ;  /* 0x0000001fff047899 */ /* 0x000fe40008011405 */
[----:B-1----:R-:W-:Y:S02]  /*3460*/  UISETP.GE.AND UP4, UPT, UR7, 0x1, UPT ;  /* 0x000000010700788c */ /* 0x002fe4000bf86270 */
[----:B------:R-:W-:-:S02]  /*3470*/  ULEA.HI UR4, UR4, UR5, URZ, 0x6 ;  /* 0x0000000504047291 */ /* 0x000fc4000f8f30ff */
[----:B------:R-:W-:Y:S02]  /*3480*/  UIADD3 UR5, UPT, UPT, UR18, 0x7300, URZ ;  /* 0x0000730012057890 */ /* 0x000fe4000fffe0ff */
[----:B------:R-:W-:Y:S02]  /*3490*/  USHF.R.S32.HI UR23, URZ, 0x6, UR4 ;  /* 0x00000006ff177899 */ /* 0x000fe40008011404 */
[----:B------:R-:W-:Y:S02]  /*34a0*/  USHF.R.U32.HI UR5, URZ, 0x4, UR5 ;  /* 0x00000004ff057899 */ /* 0x000fe40008011605 */
[----:B------:R-:W-:Y:S02]  /*34b0*/  USHF.R.U32.HI UR4, URZ, 0x4, UR6 ;  /* 0x00000004ff047899 */ /* 0x000fe40008011606 */
[----:B------:R-:W-:Y:S02]  /*34c0*/  UISETP.LT.AND UP0, UPT, UR23, 0x1, UPT ;  /* 0x000000011700788c */ /* 0x000fe4000bf01270 */
[----:B------:R-:W-:-:S02]  /*34d0*/  ULOP3.LUT UR5, UR5, 0x3fff, URZ, 0xc0, !UPT ;  /* 0x00003fff05057892 */ /* 0x000fc4000f8ec0ff */
[----:B------:R-:W-:Y:S02]  /*34e0*/  ULOP3.LUT UR4, UR4, 0x3fff, URZ, 0xc0, !UPT ;  /* 0x00003fff04047892 */ /* 0x000fe4000f8ec0ff */
[----:B------:R-:W-:Y:S02]  /*34f0*/  USEL UR28, UR23, 0x1, !UP0 ;  /* 0x00000001171c7887 */ /* 0x000fe4000c000000 */
[----:B------:R-:W-:Y:S02]  /*3500*/  ULOP3.LUT UR20, UR5, 0x10000, URZ, 0xfc, !UPT ;  /* 0x0001000005147892 */ /* 0x000fe4000f8efcff */
[----:B------:R-:W-:Y:S02]  /*3510*/  ULOP3.LUT UR4, UR4, 0x10000, URZ, 0xfc, !UPT ;  /* 0x0001000004047892 */ /* 0x000fe4000f8efcff */
[----:B------:R-:W-:Y:S01]  /*3520*/  UIADD3 UR28, UPT, UPT, -UR28, URZ, URZ ;  /* 0x000000ff1c1c7290 */ /* 0x000fe2000fffe1ff */
[----:B--2---:R-:W-:-:S15]  /*3530*/  R2UR UR29, R0 ;  /* 0x00000000001d72ca */ /* 0x004fde00000e0000 */
.L_x_67:
[----:B------:R-:W-:Y:S02]  /*3540*/  LEA R0, R10, UR18, 0x3 ;  /* 0x000000120a007c11 */ /* 0x000fe4000f8e18ff */
[----:B------:R-:W-:Y:S02]  /*3550*/  SHF.L.U32 R2, R9, 0x1f, RZ ;  /* 0x0000001f09027819 */ /* 0x000fe400000006ff */
[----:B------:R-:W-:Y:S01]  /*3560*/  PLOP3.LUT P0, PT, PT, PT, UP4, 0x80, 0x8 ;  /* 0x000000000008781c */ /* 0x000fe20003f0f048 */
[----:B------:R-:W-:Y:S01]  /*3570*/  VIADD R3, R0, 0xe0 ;  /* 0x000000e000037836 */ /* 0x000fe20000000000 */
[----:B-1----:R-:W1:Y:S02]  /*3580*/  SYNCS.PHASECHK.TRANS64.TRYWAIT P1, [R0+URZ+0xd0], R2 ;  /* 0x0000d002000075a7 */ /* 0x002e6400080211ff */
[----:B-1-3--:R-:W-:Y:S09]  /*3590*/  @!P1 BRA `(.L_x_61) ;  /* 0x0000005c00dc9947 */ /* 0x00aff20003800000 */
.L_x_137:
[----:B------:R-:W-:Y:S01]  /*35a0*/  LEA R4, R10, UR18, 0x4 ;  /* 0x000000120a047c11 */ /* 0x000fe2000f8e20ff */
[----:B------:R-:W-:Y:S01]  /*35b0*/  @UP4 ULEA UR5, UR14, UR18, 0x3 ;  /* 0x000000120e054291 */ /* 0x000fe2000f8e18ff */
[----:B------:R-:W-:Y:S01]  /*35c0*/  PLOP3.LUT P2, PT, PT, PT, PT, 0x80, 0x8 ;  /* 0x000000000008781c */ /* 0x000fe20003f4f070 */
[----:B------:R-:W-:Y:S01]  /*35d0*/  ULEA UR22, UR21, UR18, 0x3 ;  /* 0x0000001215167291 */ /* 0x000fe2000f8e18ff */
[----:B------:R-:W-:Y:S02]  /*35e0*/  PRMT R3, RZ, 0x654, R3 ;  /* 0x00000654ff037816 */ /* 0x000fe40000000003 */
[----:B------:R-:W2:Y:S01]  /*35f0*/  LDS.128 R4, [R4+0x160] ;  /* 0x0001600004047984 */ /* 0x000ea20000000c00 */
[----:B-1----:R-:W-:Y:S02]  /*3600*/  @P0 SHF.L.U32 R2, R8, 0x1f, RZ ;  /* 0x0000001f08020819 */ /* 0x002fe400000006ff */
[----:B------:R-:W-:Y:S01]  /*3610*/  SHF.L.U32 R0, R11, 0x1f, RZ ;  /* 0x0000001f0b007819 */ /* 0x000fe200000006ff */
[----:B------:R-:W-:Y:S01]  /*3620*/  @!PT LDS RZ, [RZ] ;  /* 0x00000000fffff984 */ /* 0x000fe20000000800 */
[----:B------:R-:W-:Y:S01]  /*3630*/  @!PT LDS RZ, [RZ] ;  /* 0x00000000fffff984 */ /* 0x000fe20000000800 */
[----:B------:R-:W-:Y:S01]  /*3640*/  @!PT LDS RZ, [RZ] ;  /* 0x00000000fffff984 */ /* 0x000fe20000000800 */
[----:B------:R-:W-:Y:S01]  /*3650*/  @!PT LDS RZ, [RZ] ;  /* 0x00000000fffff984 */ /* 0x000fe20000000800 */
[----:B------:R1:W-:Y:S06]  /*3660*/  MEMBAR.ALL.CTA ;  /* 0x0000000000007992 */ /* 0x0003ec0000008000 */
[----:B-1----:R-:W1:Y:S02]  /*3670*/  FENCE.VIEW.ASYNC.S ;  /* 0x00000000000073c6 */ /* 0x002e640000000000 */
[----:B-1----:R1:W-:Y:S01]  /*3680*/  SYNCS.ARRIVE.TRANS64.RED.A1T0 RZ, [R3+URZ], RZ ;  /* 0x000000ff03ff79a7 */ /* 0x0023e200081004ff */
[----:B------:R1:W3:Y:S01]  /*3690*/  @P0 SYNCS.PHASECHK.TRANS64.TRYWAIT P2, [UR5], R2 ;  /* 0x00000002ff0005a7 */ /* 0x0002e20008041105 */
[----:B------:R-:W-:Y:S01]  /*36a0*/  ULEA.HI UR5, UR21, UR21, URZ, 0x1 ;  /* 0x0000001515057291 */ /* 0x000fe2000f8f08ff */
[----:B--2---:R-:W-:-:S03]  /*36b0*/  LOP3.LUT P1, RZ, R6, 0x1, RZ, 0xc0, !PT ;  /* 0x0000000106ff7812 */ /* 0x004fc6000782c0ff */
[----:B------:R-:W-:Y:S02]  /*36c0*/  ULOP3.LUT UR6, UR5, 0xffe, URZ, 0xc0, !UPT ;  /* 0x00000ffe05067892 */ /* 0x000fe4000f8ec0ff */
[----:B------:R-:W-:Y:S02]  /*36d0*/  USHF.R.U32.HI UR19, URZ, 0x1, UR5 ;  /* 0x00000001ff137899 */ /* 0x000fe40008011605 */
[----:B------:R-:W-:Y:S02]  /*36e0*/  UIADD3 UR5, UPT, UPT, -UR6, UR21, URZ ;  /* 0x0000001506057290 */ /* 0x000fe4000fffe1ff */
[----:B------:R-:W-:-:S04]  /*36f0*/  UIMAD UR19, UR19, 0xe0, UR29 ;  /* 0x000000e0131378a4 */ /* 0x000fc8000f8e021d */
[----:B------:R-:W-:Y:S01]  /*3700*/  ULEA UR19, UR5, UR19, 0x14 ;  /* 0x0000001305137291 */ /* 0x000fe2000f8ea0ff */
[----:B------:R-:W2:Y:S02]  /*3710*/  SYNCS.PHASECHK.TRANS64.TRYWAIT P0, [UR22+0x110], R0 ;  /* 0x00011000ff0075a7 */ /* 0x000ea40008001116 */
[----:B-123--:R-:W-:Y:S09]  /*3720*/  @!P0 BRA `(.L_x_62) ;  /* 0x0000005c008c8947 */ /* 0x00eff20003800000 */
.L_x_139:
[----:B------:R-:W-:Y:S01]  /*3730*/  IADD3 R10, PT, PT, R10, 0x1, RZ ;  /* 0x000000010a0a7810 */ /* 0x000fe20007ffe0ff */
[----:B------:R-:W-:Y:S06]  /*3740*/  BRA.U !UP4, `(.L_x_63) ;  /* 0x000000010c987547 */ /* 0x000fec000b800000 */
[----:B------:R-:W-:Y:S01]  /*3750*/  UPLOP3.LUT UP2, UPT, UPT, UPT, UPT, 0x40, 0x4 ;  /* 0x000000000004789c */ /* 0x000fe20003f4e870 */
[----:B------:R-:W-:Y:S01]  /*3760*/  UMOV UR16, UR28 ;  /* 0x0000001c00107c82 */ /* 0x000fe20008000000 */
[----:B------:R-:W-:Y:S01]  /*3770*/  UMOV UR15, UR23 ;  /* 0x00000017000f7c82 */ /* 0x000fe20008000000 */
[----:B------:R-:W-:-:S08]  /*3780*/  UMOV UR5, UR14 ;  /* 0x0000000e00057c82 */ /* 0x000fd00008000000 */
.L_x_66:
[----:B------:R-:W-:Y:S02]  /*3790*/  UIADD3 UR16, UPT, UPT, UR16, 0x1, URZ ;  /* 0x0000000110107890 */ /* 0x000fe4000fffe0ff */
[----:B--2---:R-:W-:Y:S02]  /*37a0*/  ULEA UR7, UR5, UR18, 0x3 ;  /* 0x0000001205077291 */ /* 0x004fe4000f8e18ff */
[----:B------:R-:W-:Y:S01]  /*37b0*/  UISETP.NE.AND UP3, UPT, UR16, URZ, UPT ;  /* 0x000000ff1000728c */ /* 0x000fe2000bf65270 */
[----:B---3--:R-:W-:Y:S10]  /*37c0*/  @P2 BRA `(.L_x_64) ;  /* 0x00000000000c2947 */ /* 0x008ff40003800000 */
[----:B-1----:R-:W-:Y:S04]  /*37d0*/  SHF.L.U32 R2, R8, 0x1f, RZ ;  /* 0x0000001f08027819 */ /* 0x002fe800000006ff */
[----:B------:R-:W1:Y:S02]  /*37e0*/  SYNCS.PHASECHK.TRANS64.TRYWAIT P0, [UR7], R2 ;  /* 0x00000002ff0075a7 */ /* 0x000e640008001107 */
[----:B-1----:R-:W-:Y:S05]  /*37f0*/  @!P0 BRA `(.L_x_65) ;  /* 0x0000005c00708947 */ /* 0x002fea0003800000 */
.L_x_64:
[----:B------:R-:W-:Y:S01]  /*3800*/  UISETP.NE.AND UP0, UPT, UR15, 0x1, UPT ;  /* 0x000000010f00788c */ /* 0x000fe2000bf05270 */
[----:B------:R-:W-:Y:S01]  /*3810*/  PLOP3.LUT P2, PT, PT, PT, PT, 0x80, 0x8 ;  /* 0x000000000008781c */ /* 0x000fe20003f4f070 */
[----:B------:R-:W-:Y:S02]  /*3820*/  UIADD3 UR6, UPT, UPT, UR5, 0x1, URZ ;  /* 0x0000000105067890 */ /* 0x000fe4000fffe0ff */
[----:B------:R-:W-:Y:S02]  /*3830*/  UIADD3 UR17, UPT, UPT, UR7, 0x58, URZ ;  /* 0x0000005807117890 */ /* 0x000fe4000fffe0ff */
[----:B------:R-:W-:Y:S01]  /*3840*/  UISETP.NE.AND UP1, UPT, UR6, 0xb, UPT ;  /* 0x0000000b0600788c */ /* 0x000fe2000bf25270 */
[----:B------:R-:W-:Y:S01]  /*3850*/  PLOP3.LUT P0, PT, PT, PT, UP0, 0x80, 0x8 ;  /* 0x000000000008781c */ /* 0x000fe20003f0f008 */
[----:B------:R-:W-:Y:S02]  /*3860*/  UIADD3 UR15, UPT, UPT, UR15, -0x1, URZ ;  /* 0xffffffff0f0f7890 */ /* 0x000fe4000fffe0ff */
[----:B------:R-:W-:Y:S02]  /*3870*/  USEL UR8, URZ, 0x1, UP1 ;  /* 0x00000001ff087887 */ /* 0x000fe40008800000 */
[----:B------:R-:W-:Y:S01]  /*3880*/  USEL UR14, UR6, URZ, UP1 ;  /* 0x000000ff060e7287 */ /* 0x000fe20008800000 */
[----:B------:R-:W-:Y:S01]  /*3890*/  UMOV UR7, 0x80004020 ;  /* 0x8000402000077882 */ /* 0x000fe20000000000 */
[----:B------:R-:W-:Y:S02]  /*38a0*/  UMOV UR9, 0x80004020 ;  /* 0x8000402000097882 */ /* 0x000fe40000000000 */
[----:B------:R-:W-:Y:S01]  /*38b0*/  @UP0 ULEA UR6, UR14, UR18, 0x3 ;  /* 0x000000120e060291 */ /* 0x000fe2000f8e18ff */
[----:B------:R-:W-:Y:S01]  /*38c0*/  LOP3.LUT R8, R8, UR8, RZ, 0x3c, !PT ;  /* 0x0000000808087c12 */ /* 0x000fe2000f8e3cff */
[----:B------:R-:W-:Y:S01]  /*38d0*/  ULEA UR8, UR5, UR20, 0x8 ;  /* 0x0000001405087291 */ /* 0x000fe2000f8e40ff */
[----:B------:R-:W-:Y:S02]  /*38e0*/  UMOV UR13, 0x80004020 ;  /* 0x80004020000d7882 */ /* 0x000fe40000000000 */
[----:B-1----:R-:W-:Y:S01]  /*38f0*/  @P0 SHF.L.U32 R0, R8, 0x1f, RZ ;  /* 0x0000001f08000819 */ /* 0x002fe200000006ff */
[----:B------:R-:W-:Y:S01]  /*3900*/  UIADD3 UR10, UPT, UPT, UR8, 0x2, URZ ;  /* 0x00000002080a7890 */ /* 0x000fe2000fffe0ff */
[----:B------:R-:W-:Y:S02]  /*3910*/  UMOV UR11, 0x80004020 ;  /* 0x80004020000b7882 */ /* 0x000fe40000000000 */
[----:B------:R2:W3:Y:S01]  /*3920*/  @P0 SYNCS.PHASECHK.TRANS64.TRYWAIT P2, [UR6], R0 ;  /* 0x00000000ff0005a7 */ /* 0x0004e20008041106 */
[----:B------:R-:W-:Y:S03]  /*3930*/  UIMAD UR6, UR5, 0x380, UR4 ;  /* 0x00000380050678a4 */ /* 0x000fe6000f8e0204 */
[----:B------:R-:W-:Y:S01]  /*3940*/  UMOV UR5, UR14 ;  /* 0x0000000e00057c82 */ /* 0x000fe20008000000 */
[----:B------:R-:W-:Y:S05]  /*3950*/  UIADD3 UR12, UPT, UPT, UR6, 0x2, URZ ;  /* 0x00000002060c7890 */ /* 0x000fea000fffe0ff */
[----:B------:R2:W-:Y:S01]  /*3960*/  UTCIMMA gdesc[UR8], gdesc[UR6], tmem[UR19], tmem[UR26], idesc[UR27], UP2 ;  /* 0x00ff1a06080075ea */ /* 0x0005e20009000113 */
[----:B------:R-:W-:Y:S03]  /*3970*/  UPLOP3.LUT UP2, UPT, UPT, UPT, UPT, 0x80, 0x8 ;  /* 0x000000000008789c */ /* 0x000fe60003f4f070 */
[----:B------:R2:W-:Y:S01]  /*3980*/  UTCIMMA gdesc[UR10], gdesc[UR12], tmem[UR19], tmem[UR24], idesc[UR25], UPT ;  /* 0x00ff180c0a0075ea */ /* 0x0005e2000b800113 */
[----:B------:R2:W-:Y:S01]  /*3990*/  UTCBAR [UR17], URZ ;  /* 0x000000ff110073e9 */ /* 0x0005e200080000ff */
[----:B------:R-:W-:Y:S06]  /*39a0*/  BRA.U UP3, `(.L_x_66) ;  /* 0xfffffffd03787547 */ /* 0x000fec000b83ffff */
.L_x_63:
[----:B------:R-:W-:Y:S01]  /*39b0*/  UIADD3 UR5, UPT, UPT, UR21, 0x1, URZ ;  /* 0x0000000115057890 */ /* 0x000fe2000fffe0ff */
[C---:B------:R-:W-:Y:S01]  /*39c0*/  ISETP.NE.AND P0, PT, R10.reuse, 0x2, PT ;  /* 0x000000020a00780c */ /* 0x040fe20003f05270 */
[----:B--2---:R-:W-:Y:S02]  /*39d0*/  UIADD3 UR6, UPT, UPT, UR22, 0xf0, URZ ;  /* 0x000000f016067890 */ /* 0x004fe4000fffe0ff */
[----:B------:R-:W-:Y:S01]  /*39e0*/  UISETP.NE.AND UP0, UPT, UR5, 0x4, UPT ;  /* 0x000000040500788c */ /* 0x000fe2000bf05270 */
[----:B-1----:R-:W-:Y:S02]  /*39f0*/  SEL R0, RZ, 0x1, P0 ;  /* 0x00000001ff007807 */ /* 0x002fe40000000000 */
[----:B------:R-:W-:Y:S01]  /*3a00*/  SEL R10, R10, RZ, P0 ;  /* 0x000000ff0a0a7207 */ /* 0x000fe20000000000 */
[----:B------:R-:W-:Y:S01]  /*3a10*/  USEL UR7, URZ, 0x1, UP0 ;  /* 0x00000001ff077887 */ /* 0x000fe20008000000 */
[----:B------:R-:W-:Y:S01]  /*3a20*/  LOP3.LUT R9, R9, R0, RZ, 0x3c, !PT ;  /* 0x0000000009097212 */ /* 0x000fe200078e3cff */
[----:B------:R-:W-:Y:S01]  /*3a30*/  USEL UR21, UR5, URZ, UP0 ;  /* 0x000000ff05157287 */ /* 0x000fe20008000000 */
[----:B------:R1:W-:Y:S03]  /*3a40*/  UTCBAR [UR6], URZ ;  /* 0x000000ff060073e9 */ /* 0x0003e600080000ff */
[----:B------:R-:W-:Y:S01]  /*3a50*/  LOP3.LUT R11, R11, UR7, RZ, 0x3c, !PT ;  /* 0x000000070b0b7c12 */ /* 0x000fe2000f8e3cff */
[----:B------:R-:W-:Y:S07]  /*3a60*/  @P1 BRA `(.L_x_67) ;  /* 0xfffffff800b41947 */ /* 0x000fee000383ffff */
[----:B------:R-:W2:Y:S01]  /*3a70*/  S2UR UR8, SR_CgaCtaId ;  /* 0x00000000000879c3 */ /* 0x000ea20000008800 */
[----:B------:R-:W-:Y:S01]  /*3a80*/  ELECT P0, URZ, PT ;  /* 0x0000000000ff782f */ /* 0x000fe20003800000 */
[----:B------:R-:W-:Y:S01]  /*3a90*/  IMAD.MOV.U32 R0, RZ, RZ, 0x1 ;  /* 0x00000001ff007424 */ /* 0x000fe200078e00ff */
[----:B------:R-:W-:Y:S01]  /*3aa0*/  UIADD3 UR18, UPT, UPT, UR18, 0x110, URZ ;  /* 0x0000011012127890 */ /* 0x000fe2000fffe0ff */
[----:B------:R-:W-:Y:S01]  /*3ab0*/  SHF.L.U32 R2, R11, 0x1f, RZ ;  /* 0x0000001f0b027819 */ /* 0x000fe200000006ff */
[----:B------:R-:W-:-:S03]  /*3ac0*/  UMOV UR4, 0x40 ;  /* 0x0000004000047882 */ /* 0x000fc60000000000 */
[----:B------:R-:W-:Y:S01]  /*3ad0*/  UVIRTCOUNT.DEALLOC.SMPOOL 0x80 ;  /* 0x000000800000784c */ /* 0x000fe20000000000 */
[----:B--2---:R-:W-:Y:S02]  /*3ae0*/  ULEA UR8, UR8, UR4, 0x18 ;  /* 0x0000000408087291 */ /* 0x004fe4000f8ec0ff */
[----:B------:R-:W-:-:S07]  /*3af0*/  ULEA UR4, UR21, UR18, 0x3 ;  /* 0x0000001215047291 */ /* 0x000fce000f8e18ff */
[----:B------:R2:W-:Y:S02]  /*3b00*/  @P0 STS.U8 [UR8+0x1c], R0 ;  /* 0x00001c00ff000988 */ /* 0x0005e40008000008 */
[----:B------:R-:W4:Y:S02]  /*3b10*/  SYNCS.PHASECHK.TRANS64.TRYWAIT P0, [UR4], R2 ;  /* 0x00000002ff0075a7 */ /* 0x000f240008001104 */
[----:B--2-4-:R-:W-:Y:S05]  /*3b20*/  @!P0 BRA `(.L_x_68) ;  /* 0x0000005800bc8947 */ /* 0x014fea0003800000 */
.L_x_142:
[----:B------:R-:W-:-:S04]  /*3b30*/  UIADD3 UR4, UPT, UPT, UR21, 0x1, URZ ;  /* 0x0000000115047890 */ /* 0x000fc8000fffe0ff */
[----:B------:R-:W-:-:S04]  /*3b40*/  UISETP.NE.AND UP0, UPT, UR4, 0x4, UPT ;  /* 0x000000040400788c */ /* 0x000fc8000bf05270 */
[----:B-1----:R-:W-:Y:S02]  /*3b50*/  USEL UR6, URZ, 0x1, UP0 ;  /* 0x00000001ff067887 */ /* 0x002fe40008000000 */
[----:B------:R-:W-:-:S04]  /*3b60*/  USEL UR4, UR4, URZ, UP0 ;  /* 0x000000ff04047287 */ /* 0x000fc80008000000 */
[----:B------:R-:W-:Y:S01]  /*3b70*/  ULEA UR5, UR4, UR18, 0x3 ;  /* 0x0000001204057291 */ /* 0x000fe2000f8e18ff */
[----:B--2---:R-:W-:-:S04]  /*3b80*/  LOP3.LUT R2, R11, UR6, RZ, 0x3c, !PT ;  /* 0x000000060b027c12 */ /* 0x004fc8000f8e3cff */
[----:B------:R-:W-:-:S04]  /*3b90*/  SHF.L.U32 R3, R2, 0x1f, RZ ;  /* 0x0000001f02037819 */ /* 0x000fc800000006ff */
[----:B------:R-:W1:Y:S02]  /*3ba0*/  SYNCS.PHASECHK.TRANS64.TRYWAIT P0, [UR5], R3 ;  /* 0x00000003ff0075a7 */ /* 0x000e640008001105 */
[----:B-1----:R-:W-:Y:S05]  /*3bb0*/  @!P0 BRA `(.L_x_69) ;  /* 0x0000005800b08947 */ /* 0x002fea0003800000 */
.L_x_144:
        /* <DEDUP_REMOVED lines=9> */
.L_x_146:
[----:B------:R-:W-:-:S04]  /*3c50*/  UIADD3 UR4, UPT, UPT, UR4, 0x1, URZ ;  /* 0x0000000104047890 */ /* 0x000fc8000fffe0ff */
[----:B------:R-:W-:-:S04]  /*3c60*/  UISETP.NE.AND UP0, UPT, UR4, 0x4, UPT ;  /* 0x000000040400788c */ /* 0x000fc8000bf05270 */
[----:B------:R-:W-:Y:S02]  /*3c70*/  USEL UR5, URZ, 0x1, UP0 ;  /* 0x00000001ff057887 */ /* 0x000fe40008000000 */
[----:B------:R-:W-:-:S04]  /*3c80*/  USEL UR4, UR4, URZ, UP0 ;  /* 0x000000ff04047287 */ /* 0x000fc80008000000 */
[----:B------:R-:W-:Y:S01]  /*3c90*/  ULEA UR4, UR4, UR18, 0x3 ;  /* 0x0000001204047291 */ /* 0x000fe2000f8e18ff */
[----:B------:R-:W-:-:S04]  /*3ca0*/  LOP3.LUT R2, R2, UR5, RZ, 0x3c, !PT ;  /* 0x0000000502027c12 */ /* 0x000fc8000f8e3cff */
[----:B------:R-:W-:-:S04]  /*3cb0*/  SHF.L.U32 R2, R2, 0x1f, RZ ;  /* 0x0000001f02027819 */ /* 0x000fc800000006ff */
[----:B------:R-:W2:Y:S02]  /*3cc0*/  SYNCS.PHASECHK.TRANS64.TRYWAIT P0, [UR4], R2 ;  /* 0x00000002ff0075a7 */ /* 0x000ea40008001104 */
[----:B--2---:R-:W-:Y:S05]  /*3cd0*/  @!P0 BRA `(.L_x_71) ;  /* 0x0000005800988947 */ /* 0x004fea0003800000 */
.L_x_148:
[----:B------:R-:W-:Y:S01]  /*3ce0*/  NOP ;  /* 0x0000000000007918 */ /* 0x000fe20000000000 */
[----:B-1----:R-:W1:Y:S01]  /*3cf0*/  LDS R0, [UR8+0x14] ;  /* 0x00001408ff007984 */ /* 0x002e620008000800 */
[----:B------:R-:W-:Y:S01]  /*3d00*/  ULOP3.LUT UR4, UR29, 0xffff, URZ, 0xc0, !UPT ;  /* 0x0000ffff1d047892 */ /* 0x000fe2000f8ec0ff */
[----:B------:R-:W-:Y:S01]  /*3d10*/  UMOV UR5, 0xffff ;  /* 0x0000ffff00057882 */ /* 0x000fe20000000000 */
[----:B------:R-:W-:Y:S02]  /*3d20*/  UMOV UR6, 0x1 ;  /* 0x0000000100067882 */ /* 0x000fe40000000000 */
[----:B------:R-:W-:-:S04]  /*3d30*/  USHF.R.U32.HI UR4, URZ, 0x5, UR4 ;  /* 0x00000005ff047899 */ /* 0x000fc80008011604 */
[----:B------:R-:W-:Y:S02]  /*3d40*/  USHF.L.U32 UR5, UR5, UR4, URZ ;  /* 0x0000000405057299 */ /* 0x000fe400080006ff */
[----:B------:R-:W-:-:S04]  /*3d50*/  USHF.L.U32 UR4, UR6, UR4, URZ ;  /* 0x0000000406047299 */ /* 0x000fc800080006ff */
[----:B-1----:R-:W-:-:S04]  /*3d60*/  LOP3.LUT R0, R0, UR5, RZ, 0xc0, !PT ;  /* 0x0000000500007c12 */ /* 0x002fc8000f8ec0ff */
[----:B------:R-:W-:-:S13]  /*3d70*/  ISETP.NE.AND P0, PT, R0, UR5, PT ;  /* 0x0000000500007c0c */ /* 0x000fda000bf05270 */
[----:B------:R-:W-:Y:S05]  /*3d80*/  @P0 BRA `(.L_x_72) ;  /* 0x0000000000580947 */ /* 0x000fea0003800000 */
[----:B------:R-:W1:Y:S02]  /*3d90*/  LDS R0, [UR8+0x18] ;  /* 0x00001808ff007984 */ /* 0x000e640008000800 */
[----:B-1----:R-:W-:-:S04]  /*3da0*/  LOP3.LUT R0, R0, UR4, RZ, 0xc0, !PT ;  /* 0x0000000400007c12 */ /* 0x002fc8000f8ec0ff */
[----:B------:R-:W-:-:S13]  /*3db0*/  ISETP.NE.AND P0, PT, R0, UR4, PT ;  /* 0x0000000400007c0c */ /* 0x000fda000bf05270 */
[----:B------:R-:W-:Y:S05]  /*3dc0*/  @P0 BRA `(.L_x_73) ;  /* 0x00000000003c0947 */ /* 0x000fea0003800000 */
[----:B------:R-:W1:Y:S01]  /*3dd0*/  S2R R2, SR_LANEID ;  /* 0x0000000000027919 */ /* 0x000e620000000000 */
[----:B------:R-:W-:-:S06]  /*3de0*/  ULOP3.LUT UR5, URZ, UR5, URZ, 0x33, !UPT ;  /* 0x00000005ff057292 */ /* 0x000fcc000f8e33ff */
[----:B------:R-:W-:-:S04]  /*3df0*/  IMAD.U32 R0, RZ, RZ, UR5 ;  /* 0x00000005ff007e24 */ /* 0x000fc8000f8e00ff */
[----:B------:R2:W4:Y:S02]  /*3e00*/  REDUX UR7, R0 ;  /* 0x00000000000773c4 */ /* 0x0005240000000000 */
[----:B------:R1:W-:Y:S01]  /*3e10*/  UTCATOMSWS.AND URZ, UR5 ;  /* 0x0000000500ff79e3 */ /* 0x0003e20008000000 */
[----:B--2---:R-:W-:Y:S01]  /*3e20*/  LOP3.LUT R0, RZ, UR4, RZ, 0x33, !PT ;  /* 0x00000004ff007c12 */ /* 0x004fe2000f8e33ff */
[----:B------:R-:W-:Y:S02]  /*3e30*/  VOTEU.ANY UR4, UPT, PT ;  /* 0x0000000000047886 */ /* 0x000fe400038e0100 */
[----:B------:R-:W-:Y:S02]  /*3e40*/  UFLO.U32 UR4, UR4 ;  /* 0x00000004000472bd */ /* 0x000fe400080e0000 */
[----:B------:R-:W2:Y:S04]  /*3e50*/  REDUX UR6, R0 ;  /* 0x00000000000673c4 */ /* 0x000ea80000000000 */
[----:B-1----:R-:W-:-:S02]  /*3e60*/  ISETP.EQ.U32.AND P0, PT, R2, UR4, PT ;  /* 0x0000000402007c0c */ /* 0x002fc4000bf02070 */
[----:B----4-:R-:W-:-:S11]  /*3e70*/  MOV R2, UR7 ;  /* 0x0000000700027c02 */ /* 0x010fd60008000f00 */
[----:B------:R1:W-:Y:S01]  /*3e80*/  @P0 ATOMS.AND RZ, [UR8+0x14], R2 ;  /* 0x00001402ffff098c */ /* 0x0003e2000a800008 */
[----:B--2---:R-:W-:-:S05]  /*3e90*/  IMAD.U32 R0, RZ, RZ, UR6 ;  /* 0x00000006ff007e24 */ /* 0x004fca000f8e00ff */
[----:B------:R1:W-:Y:S01]  /*3ea0*/  @P0 ATOMS.AND RZ, [UR8+0x18], R0 ;  /* 0x00001800ffff098c */ /* 0x0003e2000a800008 */
[----:B------:R-:W-:Y:S05]  /*3eb0*/  BRA `(.L_x_74) ;  /* 0x0000000000147947 */ /* 0x000fea0003800000 */
.L_x_73:
[----:B------:R-:W-:Y:S02]  /*3ec0*/  MOV R2, 0x3ee0 ;  /* 0x00003ee000027802 */ /* 0x000fe40000000f00 */
[----:B---3-5:R-:W-:Y:S05]  /*3ed0*/  CALL.REL.NOINC `($__internal_0_$__cuda_sm10x_tcgen05_guardrail_trap_col_being_dealloced_not_returned_by_alloc) ;  /* 0x0000005800b87944 */ /* 0x028fea0003c00000 */
[----:B------:R-:W-:Y:S05]  /*3ee0*/  BRA `(.L_x_74) ;  /* 0x0000000000087947 */ /* 0x000fea0003800000 */
.L_x_72:
[----:B------:R-:W-:Y:S02]  /*3ef0*/  MOV R2, 0x3f10 ;  /* 0x00003f1000027802 */ /* 0x000fe40000000f00 */
[----:B---3-5:R-:W-:Y:S05]  /*3f00*/  CALL.REL.NOINC `($__internal_2_$__cuda_sm10x_tcgen05_guardrail_trap_unallocated_columns_being_dealloced) ;  /* 0x0000005800c47944 */ /* 0x028fea0003c00000 */
.L_x_74:
[----:B------:R-:W-:Y:S01]  /*3f10*/  NOP ;  /* 0x0000000000007918 */ /* 0x000fe20000000000 */
[----:B------:R-:W-:Y:S05]  /*3f20*/  EXIT ;  /* 0x000000000000794d */ /* 0x000fea0003800000 */
.L_x_56:
[----:B------:R-:W-:-:S09]  /*3f30*/  UISETP.NE.OR UP0, UPT, UR18, 0x3, !UP3 ;  /* 0x000000031200788c */ /* 0x000fd2000df05670 */
[----:B------:R-:W-:Y:S05]  /*3f40*/  BRA.U UP0, `(.L_x_75) ;  /* 0x0000000d00947547 */ /* 0x000fea000b800000 */
[----:B------:R-:W2:Y:S01]  /*3f50*/  LDCU.64 UR6, c[0x0][0x888] ;  /* 0x00011100ff0677ac */ /* 0x000ea20008000a00 */
[----:B------:R-:W-:Y:S02]  /*3f60*/  HFMA2 R9, -RZ, RZ, 0, 0 ;  /* 0x00000000ff097431 */ /* 0x000fe400000001ff */
[----:B------:R-:W-:Y:S01]  /*3f70*/  IMAD.MOV.U32 R11, RZ, RZ, 0x1 ;  /* 0x00000001ff0b7424 */ /* 0x000fe200078e00ff */
[----:B------:R-:W-:Y:S01]  /*3f80*/  MOV R8, 0x3800 ;  /* 0x0000380000087802 */ /* 0x000fe20000000f00 */
[----:B------:R-:W3:Y:S01]  /*3f90*/  LDCU UR38, c[0x0][0x370] ;  /* 0x00006e00ff2677ac */ /* 0x000ee20008000800 */
[----:B------:R-:W-:Y:S01]  /*3fa0*/  IMAD.MOV.U32 R10, RZ, RZ, RZ ;  /* 0x000000ffff0a7224 */ /* 0x000fe200078e00ff */
[----:B------:R-:W3:Y:S01]  /*3fb0*/  LDCU.128 UR48, c[0x0][0xb10] ;  /* 0x00016200ff3077ac */ /* 0x000ee20008000c00 */
[----:B------:R-:W4:Y:S01]  /*3fc0*/  LDCU UR37, c[0x0][0x374] ;  /* 0x00006e80ff2577ac */ /* 0x000f220008000800 */
[----:B------:R-:W1:Y:S01]  /*3fd0*/  LDCU.64 UR30, c[0x0][0x890] ;  /* 0x00011200ff1e77ac */ /* 0x000e620008000a00 */
[----:B------:R-:W1:Y:S01]  /*3fe0*/  LDCU UR15, c[0x0][0xb0c] ;  /* 0x00016180ff0f77ac */ /* 0x000e620008000800 */
[----:B------:R-:W1:Y:S01]  /*3ff0*/  LDCU UR45, c[0x0][0xb20] ;  /* 0x00016400ff2d77ac */ /* 0x000e620008000800 */
[----:B------:R-:W1:Y:S01]  /*4000*/  LDCU UR4, c[0x0][0xb30] ;  /* 0x00016600ff0477ac */ /* 0x000e620008000800 */
[----:B--2---:R-:W-:Y:S01]  /*4010*/  UISETP.NE.U32.AND UP0, UPT, UR6, URZ, UPT ;  /* 0x000000ff0600728c */ /* 0x004fe2000bf05070 */
[----:B------:R-:W-:Y:S01]  /*4020*/  UMOV UR21, 0x400 ;  /* 0x0000040000157882 */ /* 0x000fe20000000000 */
[----:B---3--:R-:W-:-:S02]  /*4030*/  UIMAD.WIDE.U32 UR42, UR38, UR48, URZ ;  /* 0x00000030262a72a5 */ /* 0x008fc4000f8e00ff */
[----:B------:R-:W-:Y:S02]  /*4040*/  UISETP.NE.AND.EX UP5, UPT, UR7, URZ, UPT, UP0 ;  /* 0x000000ff0700728c */ /* 0x000fe4000bfa5300 */
[----:B----4-:R-:W-:Y:S02]  /*4050*/  UIMAD.WIDE.U32 UR6, UR37, UR51, URZ ;  /* 0x00000033250672a5 */ /* 0x010fe4000f8e00ff */
[----:B------:R-:W-:Y:S02]  /*4060*/  ULEA UR21, UR5, UR21, 0x18 ;  /* 0x0000001505157291 */ /* 0x000fe4000f8ec0ff */
[----:B-1----:R-:W-:Y:S02]  /*4070*/  UISETP.NE.U32.AND UP6, UPT, UR30, URZ, UPT ;  /* 0x000000ff1e00728c */ /* 0x002fe4000bfc5070 */
[----:B------:R-:W-:Y:S02]  /*4080*/  UIADD3 UR39, UPT, UPT, UR21, 0xb0, URZ ;  /* 0x000000b015277890 */ /* 0x000fe4000fffe0ff */
[----:B------:R-:W-:Y:S01]  /*4090*/  UISETP.NE.AND UP0, UPT, UR41, 0x1, UPT ;  /* 0x000000012900788c */ /* 0x000fe2000bf05270 */
[----:B------:R-:W-:Y:S01]  /*40a0*/  UMOV UR42, UR43 ;  /* 0x0000002b002a7c82 */ /* 0x000fe20008000000 */
[----:B------:R-:W-:Y:S01]  /*40b0*/  UMOV UR40, UR7 ;  /* 0x0000000700287c82 */ /* 0x000fe20008000000 */
[----:B------:R-:W-:Y:S01]  /*40c0*/  UISETP.NE.AND UP0, UPT, UR15, 0x1, UPT ;  /* 0x000000010f00788c */ /* 0x000fe2000bf05270 */
[----:B------:R-:W1:Y:S01]  /*40d0*/  LDCU.64 UR52, c[0x0][0x348] ;  /* 0x00006900ff3477ac */ /* 0x000e620008000a00 */
[----:B------:R-:W-:-:S02]  /*40e0*/  UPLOP3.LUT UP1, UPT, UPT, UPT, UPT, 0x40, 0x4 ;  /* 0x000000000004789c */ /* 0x000fc40003f2e870 */
[----:B------:R-:W-:Y:S01]  /*40f0*/  UISETP.GE.AND UP3, UPT, UR41, 0x1, UPT ;  /* 0x000000012900788c */ /* 0x000fe2000bf66270 */
[----:B------:R-:W2:Y:S01]  /*4100*/  LDCU.64 UR22, c[0x0][0xb28] ;  /* 0x00016500ff1677ac */ /* 0x000ea20008000a00 */
[----:B------:R-:W-:Y:S02]  /*4110*/  UISETP.NE.AND.EX UP6, UPT, UR31, URZ, UPT, UP6 ;  /* 0x000000ff1f00728c */ /* 0x000fe4000bfc5360 */
[----:B------:R-:W-:Y:S02]  /*4120*/  UPRMT UR39, UR5, 0x654, UR39 ;  /* 0x0000065405277896 */ /* 0x000fe40008000027 */
[----:B------:R-:W-:Y:S02]  /*4130*/  USHF.R.U32.HI UR42, URZ, UR49, UR42 ;  /* 0x00000031ff2a7299 */ /* 0x000fe4000801162a */
[----:B------:R-:W-:Y:S02]  /*4140*/  USHF.R.U32.HI UR40, URZ, UR45, UR40 ;  /* 0x0000002dff287299 */ /* 0x000fe40008011628 */
[----:B------:R-:W-:-:S02]  /*4150*/  UISETP.NE.AND UP0, UPT, UR50, 0x1, UPT ;  /* 0x000000013200788c */ /* 0x000fc4000bf05270 */
[----:B------:R-:W-:-:S11]  /*4160*/  UISETP.NE.AND UP4, UPT, UR4, 0x1, UPT ;  /* 0x000000010400788c */ /* 0x000fd6000bf85270 */
.L_x_83:
[C---:B------:R-:W-:Y:S02]  /*4170*/  LEA R3, R10.reuse, UR21, 0x3 ;  /* 0x000000150a037c11 */ /* 0x040fe4000f8e18ff */
[----:B------:R-:W-:Y:S02]  /*4180*/  SHF.L.U32 R0, R9, 0x1f, RZ ;  /* 0x0000001f09007819 */ /* 0x000fe400000006ff */
[----:B------:R-:W-:Y:S02]  /*4190*/  LEA R4, R10, UR21, 0x4 ;  /* 0x000000150a047c11 */ /* 0x000fe4000f8e20ff */
[----:B---3--:R-:W3:Y:S02]  /*41a0*/  SYNCS.PHASECHK.TRANS64.TRYWAIT P0, [R3+URZ+0xd0], R0 ;  /* 0x0000d000030075a7 */ /* 0x008ee400080011ff */
[----:B---3--:R-:W-:Y:S05]  /*41b0*/  @!P0 BRA `(.L_x_76) ;  /* 0x0000005400788947 */ /* 0x008fea0003800000 */
.L_x_149:
[----:B------:R-:W4:Y:S01]  /*41c0*/  LDS.128 R4, [R4+0x160] ;  /* 0x0001600004047984 */ /* 0x000f220000000c00 */
[----:B------:R-:W-:Y:S01]  /*41d0*/  UISETP.GE.AND UP0, UPT, UR41, 0x1, UPT ;  /* 0x000000012900788c */ /* 0x000fe2000bf06270 */
[----:B------:R-:W-:Y:S01]  /*41e0*/  @!PT LDS RZ, [RZ] ;  /* 0x00000000fffff984 */ /* 0x000fe20000000800 */
[----:B------:R-:W-:Y:S01]  /*41f0*/  @!PT LDS RZ, [RZ] ;  /* 0x00000000fffff984 */ /* 0x000fe20000000800 */
[----:B------:R-:W-:Y:S01]  /*4200*/  @!PT LDS RZ, [RZ] ;  /* 0x00000000fffff984 */ /* 0x000fe20000000800 */
[----:B------:R-:W-:Y:S01]  /*4210*/  @!PT LDS RZ, [RZ] ;  /* 0x00000000fffff984 */ /* 0x000fe20000000800 */
[----:B------:R1:W-:Y:S06]  /*4220*/  MEMBAR.ALL.CTA ;  /* 0x0000000000007992 */ /* 0x0003ec0000008000 */
[----:B-1----:R-:W1:Y:S01]  /*4230*/  FENCE.VIEW.ASYNC.S ;  /* 0x00000000000073c6 */ /* 0x002e620000000000 */
[----:B----4-:R-:W-:Y:S11]  /*4240*/  LOP3.LUT P0, RZ, R6, 0x1, RZ, 0xc0, !PT ;  /* 0x0000000106ff7812 */ /* 0x010ff6000780c0ff */
[----:B------:R-:W-:Y:S02]  /*4250*/  @!UPT UIADD3 URZ, UPT, UPT, URZ, URZ, URZ ;  /* 0x000000fffffff290 */ /* 0x000fe4000fffe0ff */
[----:B-1----:R-:W-:Y:S01]  /*4260*/  VOTEU.ANY UP3, P0 ;  /* 0x0000000000ff7886 */ /* 0x002fe20000060100 */
[----:B------:R-:W-:Y:S11]  /*4270*/  PLOP3.LUT P0, PT, PT, PT, UP3, 0x80, 0x8 ;  /* 0x000000000008781c */ /* 0x000ff60003f0f038 */
[----:B------:R-:W-:Y:S02]  /*4280*/  @!UPT UIADD3 URZ, UPT, UPT, URZ, URZ, URZ ;  /* 0x000000fffffff290 */ /* 0x000fe4000fffe0ff */
[----:B---3--:R-:W-:Y:S02]  /*4290*/  @P0 SHF.R.U32.HI R0, RZ, 0x10, R5 ;  /* 0x00000010ff000819 */ /* 0x008fe40000011605 */
[----:B------:R-:W-:Y:S02]  /*42a0*/  @P0 MOV R2, R4 ;  /* 0x0000000400020202 */ /* 0x000fe40000000f00 */
[----:B------:R-:W-:Y:S01]  /*42b0*/  @P0 R2UR UR4, R0 ;  /* 0x00000000000402ca */ /* 0x000fe200000e0000 */
[----:B------:R-:W-:Y:S01]  /*42c0*/  VIADD R0, R3, 0xe0 ;  /* 0x000000e003007836 */ /* 0x000fe20000000000 */
[----:B------:R-:W-:Y:S02]  /*42d0*/  @P0 LOP3.LUT R4, R5, 0xffff, RZ, 0xc0, !PT ;  /* 0x0000ffff05040812 */ /* 0x000fe400078ec0ff */
[----:B------:R-:W-:Y:S02]  /*42e0*/  @P0 R2UR UR6, R2 ;  /* 0x00000000020602ca */ /* 0x000fe400000e0000 */
[----:B------:R-:W-:Y:S02]  /*42f0*/  PRMT R0, RZ, 0x654, R0 ;  /* 0x00000654ff007816 */ /* 0x000fe40000000000 */
[----:B------:R-:W-:Y:S02]  /*4300*/  @P0 R2UR UR5, R4 ;  /* 0x00000000040502ca */ /* 0x000fe400000e0000 */
[----:B------:R1:W-:Y:S03]  /*4310*/  SYNCS.ARRIVE.TRANS64.RED.A1T0 RZ, [R0+URZ], RZ ;  /* 0x000000ff00ff79a7 */ /* 0x0003e600081004ff */
[----:B------:R-:W-:Y:S04]  /*4320*/  @UP3 UMOV UR29, UR4 ;  /* 0x00000004001d3c82 */ /* 0x000fe80008000000 */
[----:B------:R-:W-:Y:S04]  /*4330*/  @UP3 UMOV UR14, UR6 ;  /* 0x00000006000e3c82 */ /* 0x000fe80008000000 */
[----:B------:R-:W-:Y:S01]  /*4340*/  @UP3 UMOV UR13, UR5 ;  /* 0x00000005000d3c82 */ /* 0x000fe20008000000 */
[----:B------:R-:W-:Y:S05]  /*4350*/  BRA.U !UP0, `(.L_x_77) ;  /* 0x0000000108c07547 */ /* 0x000fea000b800000 */
[----:B------:R-:W-:Y:S02]  /*4360*/  UIMAD.WIDE.U32 UR8, UR13, UR51, URZ ;  /* 0x000000330d0872a5 */ /* 0x000fe4000f8e00ff */
[----:B------:R-:W-:Y:S02]  /*4370*/  UP2UR UR12, UPR, URZ, 0x4 ;  /* 0x00000004ff0c7883 */ /* 0x000fe40008000000 */
[----:B------:R-:W-:Y:S02]  /*4380*/  UISETP.NE.AND UP2, UPT, UR50, 0x1, UPT ;  /* 0x000000013200788c */ /* 0x000fe4000bf45270 */
[----:B------:R-:W-:Y:S02]  /*4390*/  UIMAD.WIDE.U32 UR10, UR14, UR48, URZ ;  /* 0x000000300e0a72a5 */ /* 0x000fe4000f8e00ff */
[----:B------:R-:W-:Y:S02]  /*43a0*/  USEL UR4, UR37, UR40, !UP2 ;  /* 0x0000002825047287 */ /* 0x000fe4000d000000 */
[----:B------:R-:W-:Y:S02]  /*43b0*/  UISETP.NE.AND UP0, UPT, UR15, 0x1, UPT ;  /* 0x000000010f00788c */ /* 0x000fe4000bf05270 */
[----:B------:R-:W-:Y:S02]  /*43c0*/  UP2UR UR20, UPR, URZ, 0x2 ;  /* 0x00000002ff147883 */ /* 0x000fe40008000000 */
[----:B------:R-:W-:Y:S02]  /*43d0*/  UISETP.NE.AND UP1, UPT, UR41, 0x1, UPT ;  /* 0x000000012900788c */ /* 0x000fe4000bf25270 */
[----:B--2---:R-:W-:Y:S02]  /*43e0*/  UIMAD.WIDE.U32 UR16, UR4, UR22, URZ ;  /* 0x00000016041072a5 */ /* 0x004fe4000f8e00ff */
[----:B------:R-:W-:Y:S01]  /*43f0*/  USEL UR7, UR38, UR42, !UP0 ;  /* 0x0000002a26077287 */ /* 0x000fe2000c000000 */
[----:B------:R-:W-:Y:S02]  /*4400*/  UMOV UR5, UR9 ;  /* 0x0000000900057c82 */ /* 0x000fe40008000000 */
[----:B------:R-:W-:Y:S02]  /*4410*/  USHF.R.U32.HI UR6, URZ, UR45, UR5 ;  /* 0x0000002dff067299 */ /* 0x000fe40008011605 */
[----:B------:R-:W-:Y:S02]  /*4420*/  UIMAD.WIDE.U32 UR18, UR7, UR22, URZ ;  /* 0x00000016071272a5 */ /* 0x000fe4000f8e00ff */
[----:B------:R-:W-:Y:S02]  /*4430*/  USEL UR6, UR13, UR6, !UP2 ;  /* 0x000000060d067287 */ /* 0x000fe4000d000000 */
[----:B------:R-:W-:Y:S01]  /*4440*/  UISETP.NE.AND UP2, UPT, UR12, URZ, UPT ;  /* 0x000000ff0c00728c */ /* 0x000fe2000bf45270 */
[----:B------:R-:W-:Y:S01]  /*4450*/  UMOV UR5, UR11 ;  /* 0x0000000b00057c82 */ /* 0x000fe20008000000 */
[----:B------:R-:W-:Y:S02]  /*4460*/  UIMAD.WIDE.U32 UR10, UR6, UR22, URZ ;  /* 0x00000016060a72a5 */ /* 0x000fe4000f8e00ff */
[----:B------:R-:W-:Y:S03]  /*4470*/  USHF.R.U32.HI UR8, URZ, UR49, UR5 ;  /* 0x00000031ff087299 */ /* 0x000fe60008011605 */
[----:B------:R-:W-:Y:S02]  /*4480*/  UMOV UR5, UR17 ;  /* 0x0000001100057c82 */ /* 0x000fe40008000000 */
[----:B------:R-:W-:Y:S03]  /*4490*/  @UP1 USHF.R.U32.HI UR4, URZ, UR23, UR5 ;  /* 0x00000017ff041299 */ /* 0x000fe60008011605 */
[----:B------:R-:W-:Y:S01]  /*44a0*/  UMOV UR5, UR19 ;  /* 0x0000001300057c82 */ /* 0x000fe20008000000 */
[----:B------:R-:W-:Y:S02]  /*44b0*/  UIMAD UR4, UR41, UR4, URZ ;  /* 0x00000004290472a4 */ /* 0x000fe4000f8e02ff */
[----:B------:R-:W-:Y:S02]  /*44c0*/  @UP1 USHF.R.U32.HI UR7, URZ, UR23, UR5 ;  /* 0x00000017ff071299 */ /* 0x000fe40008011605 */
[----:B------:R-:W-:Y:S02]  /*44d0*/  USEL UR5, UR14, UR8, !UP0 ;  /* 0x000000080e057287 */ /* 0x000fe4000c000000 */
[----:B------:R-:W-:Y:S02]  /*44e0*/  UIMAD UR8, UR41, UR7, URZ ;  /* 0x00000007290872a4 */ /* 0x000fe4000f8e02ff */
[----:B------:R-:W-:Y:S03]  /*44f0*/  UISETP.GE.AND UP0, UPT, UR6, UR4, UPT ;  /* 0x000000040600728c */ /* 0x000fe6000bf06270 */
[----:B------:R-:W-:Y:S01]  /*4500*/  UMOV UR4, UR11 ;  /* 0x0000000b00047c82 */ /* 0x000fe20008000000 */
[----:B------:R-:W-:Y:S02]  /*4510*/  UISETP.GE.OR UP0, UPT, UR5, UR8, UP0 ;  /* 0x000000080500728c */ /* 0x000fe40008706670 */
[----:B------:R-:W-:Y:S02]  /*4520*/  USHF.R.U32.HI UR4, URZ, UR23, UR4 ;  /* 0x00000017ff047299 */ /* 0x000fe40008011604 */
[----:B------:R-:W-:Y:S02]  /*4530*/  UIMAD.WIDE.U32 UR8, UR5, UR22, URZ ;  /* 0x00000016050872a5 */ /* 0x000fe4000f8e00ff */
[----:B------:R-:W-:Y:S04]  /*4540*/  USEL UR10, UR6, UR4, !UP1 ;  /* 0x00000004060a7287 */ /* 0x000fe8000c800000 */
[----:B------:R-:W-:Y:S01]  /*4550*/  UIADD3 UR11, UPT, UPT, -UR10, URZ, URZ ;  /* 0x000000ff0a0b7290 */ /* 0x000fe2000fffe1ff */
[----:B------:R-:W-:Y:S02]  /*4560*/  @!UP0 UMOV UR4, UR9 ;  /* 0x0000000900048c82 */ /* 0x000fe40008000000 */
[----:B------:R-:W-:Y:S02]  /*4570*/  @!UP0 USHF.R.U32.HI UR4, URZ, UR23, UR4 ;  /* 0x00000017ff048299 */ /* 0x000fe40008011604 */
[----:B------:R-:W-:Y:S02]  /*4580*/  UIMAD UR8, UR41, UR11, UR6 ;  /* 0x0000000b290872a4 */ /* 0x000fe4000f8e0206 */
[----:B------:R-:W-:Y:S02]  /*4590*/  @!UP0 USEL UR4, UR5, UR4, !UP1 ;  /* 0x0000000405048287 */ /* 0x000fe4000c800000 */
[----:B------:R-:W-:Y:S02]  /*45a0*/  UISETP.NE.AND UP1, UPT, UR20, URZ, UPT ;  /* 0x000000ff1400728c */ /* 0x000fe4000bf25270 */
[----:B------:R-:W-:Y:S02]  /*45b0*/  @!UP0 UIMAD UR7, UR7, UR8, UR4 ;  /* 0x00000008070782a4 */ /* 0x000fe4000f8e0204 */
[----:B------:R-:W-:Y:S02]  /*45c0*/  @!UP0 UIADD3 UR9, UPT, UPT, UR10, -UR4, URZ ;  /* 0x800000040a098290 */ /* 0x000fe4000fffe0ff */
[----:B------:R-:W-:Y:S02]  /*45d0*/  UIADD3 UR8, UPT, UPT, -UR6, URZ, URZ ;  /* 0x000000ff06087290 */ /* 0x000fe4000fffe1ff */
[----:B------:R-:W-:Y:S02]  /*45e0*/  UIADD3 UR4, UPT, UPT, -UR5, URZ, URZ ;  /* 0x000000ff05047290 */ /* 0x000fe4000fffe1ff */
[----:B------:R-:W-:Y:S03]  /*45f0*/  @!UP0 UIMAD UR6, UR9, UR41, UR5 ;  /* 0x00000029090682a4 */ /* 0x000fe6000f8e0205 */
[----:B------:R-:W-:Y:S01]  /*4600*/  @!UP0 UMOV UR5, UR7 ;  /* 0x0000000700058c82 */ /* 0x000fe20008000000 */
[----:B------:R-:W-:Y:S02]  /*4610*/  UIMAD UR7, UR15, UR4, UR14 ;  /* 0x000000040f0772a4 */ /* 0x000fe4000f8e020e */
[----:B------:R-:W-:Y:S02]  /*4620*/  UIMAD UR4, UR50, UR8, UR13 ;  /* 0x00000008320472a4 */ /* 0x000fe4000f8e020d */
[----:B------:R-:W-:Y:S02]  /*4630*/  UIMAD UR14, UR5, UR15, UR7 ;  /* 0x0000000f050e72a4 */ /* 0x000fe4000f8e0207 */
[----:B------:R-:W-:Y:S11]  /*4640*/  UIMAD UR13, UR6, UR50, UR4 ;  /* 0x00000032060d72a4 */ /* 0x000ff6000f8e0204 */
[----:B------:R-:W-:Y:S01]  /*4650*/  @!UPT UIADD3 URZ, UPT, UPT, URZ, URZ, URZ ;  /* 0x000000fffffff290 */ /* 0x000fe2000fffe0ff */
.L_x_77:
[----:B------:R-:W3:Y:S01]  /*4660*/  @!UP4 LDCU.128 UR8, c[0x0][0xb10] ;  /* 0x00016200ff08c7ac */ /* 0x000ee20008000c00 */
[----:B------:R-:W-:Y:S02]  /*4670*/  ISETP.NE.U32.AND P0, PT, RZ, UR30, PT ;  /* 0x0000001eff007c0c */ /* 0x000fe4000bf05070 */
[----:B------:R-:W-:Y:S02]  /*4680*/  SHF.L.U32 R2, R11, 0x1f, RZ ;  /* 0x0000001f0b027819 */ /* 0x000fe400000006ff */
[----:B------:R-:W-:Y:S01]  /*4690*/  ISETP.NE.AND.EX P0, PT, RZ, UR31, PT, P0 ;  /* 0x0000001fff007c0c */ /* 0x000fe2000bf05300 */
[----:B------:R-:W4:Y:S01]  /*46a0*/  @!UP4 LDCU UR5, c[0x0][0xb0c] ;  /* 0x00016180ff05c7ac */ /* 0x000f220008000800 */
[----:B---3--:R-:W-:Y:S07]  /*46b0*/  UIMAD.WIDE.U32 UR6, UR14, UR8, URZ ;  /* 0x000000080e0672a5 */ /* 0x008fee000f8e00ff */
[----:B------:R-:W-:Y:S01]  /*46c0*/  @!UP4 UMOV UR4, UR7 ;  /* 0x000000070004cc82 */ /* 0x000fe20008000000 */
[----:B----4-:R-:W-:Y:S02]  /*46d0*/  @!UP4 UISETP.NE.AND UP0, UPT, UR5, 0x1, UPT ;  /* 0x000000010500c88c */ /* 0x010fe4000bf05270 */
[----:B------:R-:W-:Y:S02]  /*46e0*/  @!UP4 USHF.R.U32.HI UR4, URZ, UR9, UR4 ;  /* 0x00000009ff04c299 */ /* 0x000fe40008011604 */
[----:B------:R-:W-:Y:S02]  /*46f0*/  UIMAD.WIDE.U32 UR6, UR13, UR11, URZ ;  /* 0x0000000b0d0672a5 */ /* 0x000fe4000f8e00ff */
[----:B------:R-:W-:Y:S02]  /*4700*/  @!UP4 USEL UR8, UR14, UR4, !UP0 ;  /* 0x000000040e08c287 */ /* 0x000fe4000c000000 */
[----:B------:R-:W-:Y:S03]  /*4710*/  @!UP4 UISETP.NE.AND UP0, UPT, UR10, 0x1, UPT ;  /* 0x000000010a00c88c */ /* 0x000fe6000bf05270 */
[----:B------:R-:W-:Y:S02]  /*4720*/  @!UP4 UMOV UR6, UR7 ;  /* 0x000000070006cc82 */ /* 0x000fe40008000000 */
[----:B------:R-:W3:Y:S02]  /*4730*/  @!UP4 LDCU UR4, c[0x0][0xb20] ;  /* 0x00016400ff04c7ac */ /* 0x000ee40008000800 */
[----:B---3--:R-:W-:Y:S04]  /*4740*/  @!UP4 USHF.R.U32.HI UR6, URZ, UR4, UR6 ;  /* 0x00000004ff06c299 */ /* 0x008fe80008011606 */
[----:B------:R-:W-:Y:S04]  /*4750*/  @!UP4 USEL UR6, UR13, UR6, !UP0 ;  /* 0x000000060d06c287 */ /* 0x000fe8000c000000 */
[----:B------:R-:W-:Y:S02]  /*4760*/  @!UP4 UIADD3 UR4, UPT, UPT, -UR8, UR6, URZ ;  /* 0x000000060804c290 */ /* 0x000fe4000fffe1ff */
[----:B------:R-:W-:Y:S02]  /*4770*/  @!UP4 UIADD3 UR6, UPT, UPT, UR8, -UR6, URZ ;  /* 0x800000060806c290 */ /* 0x000fe4000fffe0ff */
[----:B------:R-:W-:Y:S02]  /*4780*/  @!UP4 UIMAD UR14, UR4, UR5, UR14 ;  /* 0x00000005040ec2a4 */ /* 0x000fe4000f8e020e */
[----:B------:R-:W-:Y:S01]  /*4790*/  @!UP4 UIMAD UR13, UR6, UR10, UR13 ;  /* 0x0000000a060dc2a4 */ /* 0x000fe2000f8e020d */
[----:B------:R-:W-:Y:S11]  /*47a0*/  BRA.U UP1, `(.L_x_78) ;  /* 0x0000000101107547 */ /* 0x000ff6000b800000 */
[----:B------:R-:W-:Y:S04]  /*47b0*/  MOV R3, UR44 ;  /* 0x0000002c00037c02 */ /* 0x000fe80008000f00 */
[----:B------:R-:W-:Y:S04]  /*47c0*/  SHF.L.U32 R3, R3, 0x1f, RZ ;  /* 0x0000001f03037819 */ /* 0x000fe800000006ff */
[----:B------:R-:W3:Y:S02]  /*47d0*/  SYNCS.PHASECHK.TRANS64.TRYWAIT P1, [UR21+0xc8], R3 ;  /* 0x0000c803ff0075a7 */ /* 0x000ee40008021115 */
[----:B---3--:R-:W-:Y:S05]  /*47e0*/  @!P1 BRA `(.L_x_79) ;  /* 0x0000005000009947 */ /* 0x008fea0003800000 */
.L_x_78:
[----:B------:R-:W-:Y:S05]  /*47f0*/  BRA.U !UP6, `(.L_x_80) ;  /* 0x000000010e387547 */ /* 0x000fea000b800000 */
[----:B------:R-:W-:Y:S01]  /*4800*/  UPLOP3.LUT UP2, UPT, UPT, UPT, UP5, 0x80, 0x8 ;  /* 0x000000000008789c */ /* 0x000fe20003f4f050 */
[----:B-1----:R-:W-:Y:S01]  /*4810*/  HFMA2 R0, -RZ, RZ, 0, 5.9604644775390625e-08 ;  /* 0x00000001ff007431 */ /* 0x002fe200000001ff */
[----:B------:R-:W1:Y:S01]  /*4820*/  LDCU.64 UR8, c[0x0][0x358] ;  /* 0x00006b00ff0877ac */ /* 0x000e620008000a00 */
[----:B------:R-:W-:Y:S03]  /*4830*/  IMAD.MOV.U32 R236, RZ, RZ, 0x1 ;  /* 0x00000001ffec7424 */ /* 0x000fe600078e00ff */
[----:B------:R-:W-:Y:S05]  /*4840*/  PLOP3.LUT P1, PT, PT, PT, UP2, 0x80, 0x8 ;  /* 0x000000000008781c */ /* 0x000fea0003f2f028 */
[----:B------:R-:W3:Y:S01]  /*4850*/  @UP2 LDCU.64 UR4, c[0x0][0x888] ;  /* 0x00011100ff0427ac */ /* 0x000ee20008000a00 */
[----:B------:R-:W-:Y:S07]  /*4860*/  @UP2 UIMAD UR6, UR36, UR30, URZ ;  /* 0x0000001e240622a4 */ /* 0x000fee000f8e02ff */
[----:B------:R-:W-:Y:S01]  /*4870*/  @!P1 PRMT R236, R0, 0x7610, R236 ;  /* 0x0000761000ec9816 */ /* 0x000fe200000000ec */
[----:B---3--:R-:W-:Y:S06]  /*4880*/  @UP2 UIMAD.WIDE UR4, UR6, 0x4, UR4 ;  /* 0x00000004060428a5 */ /* 0x008fec000f8e0204 */
[----:B------:R-:W-:Y:S01]  /*4890*/  IMAD.U32 R4, RZ, RZ, UR4 ;  /* 0x00000004ff047e24 */ /* 0x000fe2000f8e00ff */
[----:B------:R-:W-:Y:S04]  /*48a0*/  MOV R5, UR5 ;  /* 0x0000000500057c02 */ /* 0x000fe80008000f00 */
[----:B------:R-:W3:Y:S01]  /*48b0*/  @!UP2 LDCU UR4, c[0x0][0x880] ;  /* 0x00011000ff04a7ac */ /* 0x000ee20008000800 */
[----:B-1---5:R4:W5:Y:S02]  /*48c0*/  @P1 LDG.E R121, desc[UR8][R4.64] ;  /* 0x0000000804791981 */ /* 0x022964000c1e1900 */
[----:B---34-:R-:W-:Y:S07]  /*48d0*/  @!P1 IMAD.U32 R121, RZ, RZ, UR4 ;  /* 0x00000004ff799e24 */ /* 0x018fee000f8e00ff */
.L_x_80:
[----:B-----5:R-:W-:Y:S01]  /*48e0*/  @!P0 ISETP.EQ.AND P2, PT, R121, RZ, PT ;  /* 0x000000ff7900820c */ /* 0x020fe20003f42270 */
[----:B------:R-:W-:Y:S01]  /*48f0*/  @!UPT UIADD3 URZ, UPT, UPT, URZ, URZ, URZ ;  /* 0x000000fffffff290 */ /* 0x000fe2000fffe0ff */
[----:B------:R-:W-:Y:S11]  /*4900*/  @!P0 BRA `(.L_x_81) ;  /* 0x0000000000148947 */ /* 0x000ff60003800000 */
[----:B------:R-:W-:Y:S02]  /*4910*/  LOP3.LUT P0, RZ, R236, 0xff, RZ, 0xc0, !PT ;  /* 0x000000ffecff7812 */ /* 0x000fe4000780c0ff */
[----:B------:R-:W-:Y:S04]  /*4920*/  PLOP3.LUT P2, PT, PT, PT, UP2, 0x80, 0x8 ;  /* 0x000000000008781c */ /* 0x000fe80003f4f028 */
[----:B------:R-:W-:Y:S07]  /*4930*/  PLOP3.LUT P2, PT, P2, PT, PT, 0x8, 0x80 ;  /* 0x000000000080781c */ /* 0x000fee000174e170 */
[----:B------:R-:W-:Y:S11]  /*4940*/  @P0 ISETP.EQ.AND P2, PT, R121, RZ, PT ;  /* 0x000000ff7900020c */ /* 0x000ff60003f42270 */
[----:B------:R-:W-:Y:S02]  /*4950*/  @!UPT UIADD3 URZ, UPT, UPT, URZ, URZ, URZ ;  /* 0x000000fffffff290 */ /* 0x000fe4000fffe0ff */
.L_x_81:
[----:B------:R-:W3:Y:S01]  /*4960*/  SYNCS.PHASECHK.TRANS64.TRYWAIT P0, [UR21+0xb8], R2 ;  /* 0x0000b802ff0075a7 */ /* 0x000ee20008001115 */
[----:B------:R-:W-:Y:S02]  /*4970*/  ELECT P1, URZ, PT ;  /* 0x0000000000ff782f */ /* 0x000fe40003820000 */
[----:B------:R-:W-:Y:S01]  /*4980*/  IADD3 R10, PT, PT, R10, 0x1, RZ ;  /* 0x000000010a0a7810 */ /* 0x000fe20007ffe0ff */
[----:B---3--:R-:W-:Y:S10]  /*4990*/  @!P0 BRA `(.L_x_82) ;  /* 0x0000004c00ac8947 */ /* 0x008ff40003800000 */
.L_x_152:
[----:B------:R-:W-:Y:S01]  /*49a0*/  PLOP3.LUT P1, PT, P2, P1, PT, 0xf2, 0x2f ;  /* 0x00000000002f781c */ /* 0x000fe20001723e72 */
[----:B------:R-:W-:Y:S01]  /*49b0*/  UMOV UR6, 0x0 ;  /* 0x0000000000067882 */ /* 0x000fe20000000000 */
[----:B------:R-:W-:Y:S01]  /*49c0*/  UMOV UR7, 0x10000000 ;  /* 0x1000000000077882 */ /* 0x000fe20000000000 */
[----:B------:R-:W-:Y:S01]  /*49d0*/  UMOV UR12, UR36 ;  /* 0x00000024000c7c82 */ /* 0x000fe20008000000 */
[----:B------:R-:W-:Y:S01]  /*49e0*/  UMOV UR20, UR36 ;  /* 0x0000002400147c82 */ /* 0x000fe20008000000 */
[----:B------:R-:W-:Y:S01]  /*49f0*/  UMOV UR28, UR36 ;  /* 0x00000024001c7c82 */ /* 0x000fe20008000000 */
[C---:B------:R-:W-:Y:S02]  /*4a00*/  ISETP.NE.AND P0, PT, R10.reuse, 0x2, PT ;  /* 0x000000020a00780c */ /* 0x040fe40003f05270 */
[----:B------:R-:W-:Y:S02]  /*4a10*/  LOP3.LUT R11, R11, 0x1, RZ, 0x3c, !PT ;  /* 0x000000010b0b7812 */ /* 0x000fe400078e3cff */
[----:B-1----:R-:W-:Y:S02]  /*4a20*/  SEL R0, RZ, 0x1, P0 ;  /* 0x00000001ff007807 */ /* 0x002fe40000000000 */
[----:B------:R-:W-:Y:S01]  /*4a30*/  SEL R10, R10, RZ, P0 ;  /* 0x000000ff0a0a7207 */ /* 0x000fe20000000000 */
[----:B------:R-:W-:Y:S01]  /*4a40*/  VOTEU.ALL UP0, P1 ;  /* 0x0000000000ff7886 */ /* 0x000fe20000800000 */
[----:B------:R-:W-:Y:S04]  /*4a50*/  LOP3.LUT R9, R9, R0, RZ, 0x3c, !PT ;  /* 0x0000000009097212 */ /* 0x000fe800078e3cff */
[----:B------:R-:W-:Y:S02]  /*4a60*/  @!UP0 UIADD3 UR4, UP1, UPT, UR52, 0x580, URZ ;  /* 0x0000058034048890 */ /* 0x000fe4000ff3e0ff */
[----:B------:R-:W-:Y:S02]  /*4a70*/  @!UP0 USHF.L.U32 UR35, UR46, 0x6, URZ ;  /* 0x000000062e238899 */ /* 0x000fe400080006ff */
[----:B------:R-:W-:Y:S02]  /*4a80*/  @!UP0 UIADD3.X UR5, UPT, UPT, URZ, UR53, URZ, UP1, !UPT ;  /* 0x00000035ff058290 */ /* 0x000fe40008ffe4ff */
[----:B------:R-:W-:Y:S02]  /*4a90*/  @!UP0 UIMAD UR34, UR47, 0xe0, URZ ;  /* 0x000000e02f2288a4 */ /* 0x000fe4000f8e02ff */
[----:B------:R-:W-:Y:S02]  /*4aa0*/  @!UP0 UIADD3 UR32, UPT, UPT, UR21, 0x200, URZ ;  /* 0x0000020015208890 */ /* 0x000fe4000fffe0ff */
[----:B------:R-:W-:Y:S01]  /*4ab0*/  @!UP0 UIADD3 UR33, UPT, UPT, UR21, 0xb0, URZ ;  /* 0x000000b015218890 */ /* 0x000fe2000fffe0ff */
[----:B------:R-:W-:Y:S01]  /*4ac0*/  VOTEU.ALL UP1, P1 ;  /* 0x0000000000ff7886 */ /* 0x000fe20000820000 */
[----:B------:R-:W-:Y:S02]  /*4ad0*/  @!UP0 UIADD3 UR8, UPT, UPT, UR21, 0xa00, URZ ;  /* 0x00000a0015088890 */ /* 0x000fe4000fffe0ff */
[----:B------:R-:W-:Y:S03]  /*4ae0*/  @!UP0 UIADD3 UR10, UPT, UPT, UR34, 0x20, URZ ;  /* 0x00000020220a8890 */ /* 0x000fe6000fffe0ff */
[----:B------:R-:W-:Y:S01]  /*4af0*/  UMOV UR9, UR33 ;  /* 0x0000002100097c82 */ /* 0x000fe20008000000 */
[----:B------:R-:W-:Y:S01]  /*4b00*/  UMOV UR11, UR35 ;  /* 0x00000023000b7c82 */ /* 0x000fe20008000000 */
[----:B------:R1:W-:Y:S01]  /*4b10*/  @!UP1 UTMALDG.3D [UR32], [UR4], desc[UR6] ;  /* 0x00000620040095b4 */ /* 0x0003e20008011000 */
[----:B------:R-:W-:Y:S01]  /*4b20*/  VOTEU.ALL UP1, P1 ;  /* 0x0000000000ff7886 */ /* 0x000fe20000820000 */
[----:B------:R-:W-:Y:S02]  /*4b30*/  @!UP0 UIADD3 UR16, UPT, UPT, UR21, 0x1200, URZ ;  /* 0x0000120015108890 */ /* 0x000fe4000fffe0ff */
[----:B------:R-:W-:Y:S01]  /*4b40*/  @!UP0 UIADD3 UR18, UPT, UPT, UR34, 0x40, URZ ;  /* 0x0000004022128890 */ /* 0x000fe2000fffe0ff */
        /* <DEDUP_REMOVED lines=10> */
[----:B------:R-:W-:Y:S02]  /*4bf0*/  UIADD3 UR47, UPT, UPT, UR13, UR57, URZ ;  /* 0x000000390d2f7290 */ /* 0x000fe4000fffe0ff */
[----:B------:R-:W-:Y:S02]  /*4c00*/  UIADD3 UR46, UPT, UPT, UR14, UR58, URZ ;  /* 0x0000003a0e2e7290 */ /* 0x000fe4000fffe0ff */
[----:B------:R-:W-:Y:S01]  /*4c10*/  @!UP1 UTMALDG.3D [UR24], [UR4], desc[UR6] ;  /* 0x00000618040095b4 */ /* 0x000fe20008011000 */
[----:B------:R-:W-:Y:S01]  /*4c20*/  VOTEU.ALL UP1, P1 ;  /* 0x0000000000ff7886 */ /* 0x000fe20000820000 */
[----:B-1----:R-:W-:Y:S01]  /*4c30*/  UMOV UR36, UR29 ;  /* 0x0000001d00247c82 */ /* 0x002fe20008000000 */
[----:B---3--:R-:W-:Y:S02]  /*4c40*/  @!UP0 UIADD3 UR8, UPT, UPT, UR21, 0x2200, URZ ;  /* 0x0000220015088890 */ /* 0x008fe4000fffe0ff */
[----:B------:R-:W-:Y:S02]  /*4c50*/  @!UP0 UIADD3 UR10, UPT, UPT, UR34, 0x80, URZ ;  /* 0x00000080220a8890 */ /* 0x000fe4000fffe0ff */
[----:B----4-:R-:W-:Y:S02]  /*4c60*/  @!UP0 UIADD3 UR16, UPT, UPT, UR21, 0x2a00, URZ ;  /* 0x00002a0015108890 */ /* 0x010fe4000fffe0ff */
[----:B------:R-:W-:Y:S05]  /*4c70*/  @!UP0 UIADD3 UR18, UPT, UPT, UR34, 0xa0, URZ ;  /* 0x000000a022128890 */ /* 0x000fea000fffe0ff */
[----:B------:R1:W-:Y:S01]  /*4c80*/  @!UP1 UTMALDG.3D [UR8], [UR4], desc[UR6] ;  /* 0x00000608040095b4 */ /* 0x0003e20008011000 */
[----:B------:R-:W-:Y:S02]  /*4c90*/  UPLOP3.LUT UP1, UPT, UPT, UPT, UPT, 0x80, 0x8 ;  /* 0x000000000008789c */ /* 0x000fe40003f2f070 */
[----:B-1----:R-:W-:Y:S02]  /*4ca0*/  @!UP0 UIADD3 UR8, UPT, UPT, UR21, 0x3200, URZ ;  /* 0x0000320015088890 */ /* 0x002fe4000fffe0ff */
[----:B------:R-:W-:Y:S01]  /*4cb0*/  @!UP0 UIADD3 UR10, UPT, UPT, UR34, 0xc0, URZ ;  /* 0x000000c0220a8890 */ /* 0x000fe2000fffe0ff */
[----:B------:R-:W-:Y:S05]  /*4cc0*/  VOTEU.ALL UP0, P1 ;  /* 0x0000000000ff7886 */ /* 0x000fea0000800000 */
[----:B------:R3:W-:Y:S01]  /*4cd0*/  @!UP0 UTMALDG.3D [UR16], [UR4], desc[UR6] ;  /* 0x00000610040085b4 */ /* 0x0007e20008011000 */
[----:B------:R-:W-:Y:S05]  /*4ce0*/  VOTEU.ALL UP0, P1 ;  /* 0x0000000000ff7886 */ /* 0x000fea0000800000 */
[----:B------:R3:W-:Y:S01]  /*4cf0*/  @!UP0 UTMALDG.3D [UR8], [UR4], desc[UR6] ;  /* 0x00000608040085b4 */ /* 0x0007e20008011000 */
[----:B------:R3:W-:Y:S01]  /*4d00*/  @!P1 SYNCS.ARRIVE.TRANS64.RED.A0TR RZ, [UR21+0xb0], R8 ;  /* 0x0000b008ffff99a7 */ /* 0x0007e20008300415 */
[----:B------:R-:W-:Y:S01]  /*4d10*/  SYNCS.ARRIVE.TRANS64.RED.A1T0 RZ, [UR39], RZ ;  /* 0x000000ffffff79a7 */ /* 0x000fe20008100427 */
[----:B------:R-:W-:Y:S05]  /*4d20*/  BRA.U UP3, `(.L_x_83) ;  /* 0xfffffff503107547 */ /* 0x000fea000b83ffff */
[----:B------:R-:W-:Y:S07]  /*4d30*/  MOV R0, UR21 ;  /* 0x0000001500007c02 */ /* 0x000fee0008000f00 */
.L_x_84:
[----:B-1----:R-:W-:-:S04]  /*4d40*/  SHF.L.U32 R2, R11, 0x1f, RZ ;  /* 0x0000001f0b027819 */ /* 0x002fc800000006ff */
[----:B------:R1:W4:Y:S03]  /*4d50*/  SYNCS.PHASECHK.TRANS64.TRYWAIT P0, [R0+URZ+0xb8], R2 ;  /* 0x0000b802000075a7 */ /* 0x00032600080011ff */
[----:B----4-:R-:W-:Y:S05]  /*4d60*/  @!P0 NANOSLEEP.SYNCS 0x989680 ;  /* 0x009896800000895d */ /* 0x010fea0003900000 */
[----:B------:R-:W4:Y:S02]  /*4d70*/  @!P0 SYNCS.PHASECHK.TRANS64 P0, [R0+URZ+0xb8], R2 ;  /* 0x0000b802000085a7 */ /* 0x000f2400080010ff */
[----:B--234-:R-:W-:Y:S05]  /*4d80*/  @P0 EXIT ;  /* 0x000000000000094d */ /* 0x01cfea0003800000 */
[----:B------:R-:W-:Y:S05]  /*4d90*/  BRA `(.L_x_84) ;  /* 0xfffffffc00e87947 */ /* 0x000fea000383ffff */
.L_x_75:
[----:B------:R-:W-:-:S06]  /*4da0*/  UISETP.GE.AND UP0, UPT, UR18, 0x4, UPT ;  /* 0x000000041200788c */ /* 0x000fcc000bf06270 */
[----:B------:R-:W-:-:S13]  /*4db0*/  PLOP3.LUT P0, PT, PT, PT, UP0, 0x80, 0x8 ;  /* 0x000000000008781c */ /* 0x000fda0003f0f008 */
[----:B-1----:R-:W-:Y:S05]  /*4dc0*/  @!P0 EXIT ;  /* 0x000000000000894d */ /* 0x002fea0003800000 */
[----:B------:R-:W-:Y:S01]  /*4dd0*/  BAR.SYNC.DEFER_BLOCKING 0x6, 0xa0 ;  /* 0x0182800000007b1d */ /* 0x000fe20000010000 */
[----:B------:R-:W-:Y:S02]  /*4de0*/  IMAD.U32 R2, R229, 0x10000, RZ ;  /* 0x00010000e5027824 */ /* 0x000fe400078e00ff */
[----:B------:R-:W-:-:S03]  /*4df0*/  IMAD.MOV.U32 R238, RZ, RZ, RZ ;  /* 0x000000ffffee7224 */ /* 0x000fc600078e00ff */
[----:B------:R-:W-:Y:S02]  /*4e00*/  UMOV UR4, 0x400 ;  /* 0x0000040000047882 */ /* 0x000fe40000000000 */
[----:B------:R-:W1:Y:S01]  /*4e10*/  LDC.64 R232, c[0x0][0x888] ;  /* 0x00022200ffe87b82 */ /* 0x000e620000000a00 */
[----:B------:R-:W-:Y:S01]  /*4e20*/  ULEA UR4, UR5, UR4, 0x18 ;  /* 0x0000000405047291 */ /* 0x000fe2000f8ec0ff */
[----:B------:R-:W-:Y:S01]  /*4e30*/  LOP3.LUT R2, R2, 0x600000, RZ, 0xc0, !PT ;  /* 0x0060000002027812 */ /* 0x000fe200078ec0ff */
[----:B------:R-:W2:Y:S01]  /*4e40*/  LDCU UR44, c[0x0][0xb0c] ;  /* 0x00016180ff2c77ac */ /* 0x000ea20008000800 */
[----:B------:R-:W3:Y:S04]  /*4e50*/  LDCU UR63, c[0x0][0xb20] ;  /* 0x00016400ff3f77ac */ /* 0x000ee80008000800 */
[----:B------:R-:W4:Y:S01]  /*4e60*/  LDC.64 R234, c[0x0][0x890] ;  /* 0x00022400ffea7b82 */ /* 0x000f220000000a00 */
[----:B------:R-:W1:Y:S01]  /*4e70*/  LDCU UR40, c[0x0][0xb30] ;  /* 0x00016600ff2877ac */ /* 0x000e620008000800 */
[----:B------:R-:W1:Y:S06]  /*4e80*/  LDCU.64 UR60, c[0x0][0x888] ;  /* 0x00011100ff3c77ac */ /* 0x000e6c0008000a00 */
[----:B------:R-:W1:Y:S01]  /*4e90*/  LDC.64 R230, c[0x0][0x8b0] ;  /* 0x00022c00ffe67b82 */ /* 0x000e620000000a00 */
[----:B------:R-:W2:Y:S01]  /*4ea0*/  LDS R0, [UR4+0x180] ;  /* 0x00018004ff007984 */ /* 0x000ea20008000800 */
[----:B------:R-:W1:Y:S01]  /*4eb0*/  LDCU.64 UR42, c[0x0][0xb28] ;  /* 0x00016500ff2a77ac */ /* 0x000e620008000a00 */
[----:B------:R-:W1:Y:S01]  /*4ec0*/  LDCU.128 UR52, c[0x0][0xb10] ;  /* 0x00016200ff3477ac */ /* 0x000e620008000c00 */
[----:B------:R-:W-:Y:S01]  /*4ed0*/  UMOV UR39, URZ ;  /* 0x000000ff00277c82 */ /* 0x000fe20008000000 */
[----:B------:R-:W-:Y:S01]  /*4ee0*/  UMOV UR51, URZ ;  /* 0x000000ff00337c82 */ /* 0x000fe20008000000 */
[----:B------:R-:W-:Y:S01]  /*4ef0*/  UMOV UR16, URZ ;  /* 0x000000ff00107c82 */ /* 0x000fe20008000000 */
[----:B------:R-:W-:Y:S01]  /*4f00*/  UMOV UR50, URZ ;  /* 0x000000ff00327c82 */ /* 0x000fe20008000000 */
[----:B--234-:R-:W-:-:S07]  /*4f10*/  IADD3 R2, PT, PT, R0, R2, RZ ;  /* 0x0000000200027210 */ /* 0x01cfce0007ffe0ff */
.L_x_107:
[----:B------:R-:W2:Y:S01]  /*4f20*/  S2UR UR62, SR_CgaCtaId ;  /* 0x00000000003e79c3 */ /* 0x000ea20000008800 */
[----:B------:R-:W-:Y:S01]  /*4f30*/  UMOV UR45, 0x400 ;  /* 0x00000400002d7882 */ /* 0x000fe20000000000 */
[----:B------:R-:W-:Y:S04]  /*4f40*/  MOV R3, UR50 ;  /* 0x0000003200037c02 */ /* 0x000fe80008000f00 */
[----:B------:R-:W-:Y:S01]  /*4f50*/  SHF.L.U32 R3, R3, 0x1f, RZ ;  /* 0x0000001f03037819 */ /* 0x000fe200000006ff */
[----:B--2---:R-:W-:Y:S04]  /*4f60*/  ULEA UR45, UR62, UR45, 0x18 ;  /* 0x0000002d3e2d7291 */ /* 0x004fe8000f8ec0ff */
[----:B------:R-:W-:Y:S09]  /*4f70*/  ULEA UR4, UR16, UR45, 0x3 ;  /* 0x0000002d10047291 */ /* 0x000ff2000f8e18ff */
[----:B------:R-:W2:Y:S02]  /*4f80*/  SYNCS.PHASECHK.TRANS64.TRYWAIT P0, [UR4+0xd0], R3 ;  /* 0x0000d003ff0075a7 */ /* 0x000ea40008001104 */
[----:B-12---:R-:W-:Y:S05]  /*4f90*/  @!P0 BRA `(.L_x_85) ;  /* 0x0000004800448947 */ /* 0x006fea0003800000 */
.L_x_154:
[----:B------:R-:W-:Y:S02]  /*4fa0*/  ULEA UR5, UR16, UR45, 0x4 ;  /* 0x0000002d10057291 */ /* 0x000fe4000f8e20ff */
[----:B------:R-:W-:Y:S04]  /*4fb0*/  UIADD3 UR4, UPT, UPT, UR4, 0xe0, URZ ;  /* 0x000000e004047890 */ /* 0x000fe8000fffe0ff */
[----:B------:R-:W-:Y:S03]  /*4fc0*/  UPRMT UR4, URZ, 0x654, UR4 ;  /* 0x00000654ff047896 */ /* 0x000fe60008000004 */
[----:B------:R-:W3:Y:S01]  /*4fd0*/  LDS.128 R4, [UR5+0x160] ;  /* 0x00016005ff047984 */ /* 0x000ee20008000c00 */
[----:B------:R-:W-:Y:S01]  /*4fe0*/  @!PT LDS RZ, [RZ] ;  /* 0x00000000fffff984 */ /* 0x000fe20000000800 */
[----:B------:R-:W-:Y:S01]  /*4ff0*/  @!PT LDS RZ, [RZ] ;  /* 0x00000000fffff984 */ /* 0x000fe20000000800 */
[----:B------:R-:W-:Y:S01]  /*5000*/  @!PT LDS RZ, [RZ] ;  /* 0x00000000fffff984 */ /* 0x000fe20000000800 */
[----:B------:R-:W-:Y:S01]  /*5010*/  @!PT LDS RZ, [RZ] ;  /* 0x00000000fffff984 */ /* 0x000fe20000000800 */
[----:B------:R4:W-:Y:S07]  /*5020*/  MEMBAR.ALL.CTA ;  /* 0x0000000000007992 */ /* 0x0009ee0000008000 */
[----:B----4-:R-:W4:Y:S02]  /*5030*/  FENCE.VIEW.ASYNC.S ;  /* 0x00000000000073c6 */ /* 0x010f240000000000 */
[----:B----4-:R-:W-:Y:S01]  /*5040*/  SYNCS.ARRIVE.TRANS64.RED.A1T0 RZ, [UR4], RZ ;  /* 0x000000ffffff79a7 */ /* 0x010fe20008100404 */
[----:B---3--:R-:W-:Y:S11]  /*5050*/  LOP3.LUT P0, RZ, R6, 0x1, RZ, 0xc0, !PT ;  /* 0x0000000106ff7812 */ /* 0x008ff6000780c0ff */
[----:B------:R-:W-:Y:S02]  /*5060*/  @!UPT UIADD3 URZ, UPT, UPT, URZ, URZ, URZ ;  /* 0x000000fffffff290 */ /* 0x000fe4000fffe0ff */
[----:B------:R-:W-:Y:S01]  /*5070*/  VOTEU.ANY UP0, P0 ;  /* 0x0000000000ff7886 */ /* 0x000fe20000000100 */
[----:B------:R-:W-:Y:S01]  /*5080*/  PLOP3.LUT P3, PT, PT, PT, UP0, 0x80, 0x8 ;  /* 0x000000000008781c */ /* 0x000fe20003f6f008 */
[----:B------:R-:W-:Y:S01]  /*5090*/  UP2UR UR49, UPR, URZ, 0x1 ;  /* 0x00000001ff317883 */ /* 0x000fe20008000000 */
[----:B------:R-:W-:Y:S02]  /*50a0*/  PLOP3.LUT P1, PT, PT, PT, UP0, 0x80, 0x8 ;  /* 0x000000000008781c */ /* 0x000fe40003f2f008 */
[----:B------:R-:W-:Y:S02]  /*50b0*/  PLOP3.LUT P2, PT, PT, PT, UP0, 0x80, 0x8 ;  /* 0x000000000008781c */ /* 0x000fe40003f4f008 */
[----:B------:R-:W-:Y:S01]  /*50c0*/  PLOP3.LUT P0, PT, PT, PT, UP0, 0x80, 0x8 ;  /* 0x000000000008781c */ /* 0x000fe20003f0f008 */
[----:B------:R-:W-:Y:S06]  /*50d0*/  UISETP.GE.AND UP0, UPT, UR41, 0x1, UPT ;  /* 0x000000012900788c */ /* 0x000fec000bf06270 */
[----:B--2---:R-:W-:Y:S02]  /*50e0*/  @P3 MOV R3, R4 ;  /* 0x0000000400033202 */ /* 0x004fe40000000f00 */
[----:B------:R-:W-:Y:S02]  /*50f0*/  @P1 LOP3.LUT R0, R5, 0xffff, RZ, 0xc0, !PT ;  /* 0x0000ffff05001812 */ /* 0x000fe400078ec0ff */
[----:B------:R-:W-:Y:S02]  /*5100*/  @P2 R2UR UR38, R3 ;  /* 0x00000000032622ca */ /* 0x000fe400000e0000 */
[----:B------:R-:W-:Y:S01]  /*5110*/  @P0 R2UR UR37, R0 ;  /* 0x00000000002502ca */ /* 0x000fe200000e0000 */
[----:B------:R-:W-:Y:S03]  /*5120*/  @!UPT UIADD3 URZ, UPT, UPT, URZ, URZ, URZ ;  /* 0x000000fffffff290 */ /* 0x000fe6000fffe0ff */
[----:B------:R-:W-:Y:S11]  /*5130*/  BRA.U !UP0, `(.L_x_86) ;  /* 0x0000000108c87547 */ /* 0x000ff6000b800000 */
[----:B------:R-:W2:Y:S01]  /*5140*/  LDCU UR7, c[0x0][0x370] ;  /* 0x00006e00ff0777ac */ /* 0x000ea20008000800 */
[----:B------:R-:W3:Y:S01]  /*5150*/  LDCU UR4, c[0x0][0x374] ;  /* 0x00006e80ff0477ac */ /* 0x000ee20008000800 */
[----:B-1----:R-:W-:Y:S02]  /*5160*/  UISETP.NE.AND UP0, UPT, UR54, 0x1, UPT ;  /* 0x000000013600788c */ /* 0x002fe4000bf05270 */
[----:B------:R-:W-:Y:S02]  /*5170*/  UIMAD.WIDE.U32 UR10, UR37, UR55, URZ ;  /* 0x00000037250a72a5 */ /* 0x000fe4000f8e00ff */
[----:B------:R-:W-:Y:S02]  /*5180*/  UISETP.NE.AND UP1, UPT, UR44, 0x1, UPT ;  /* 0x000000012c00788c */ /* 0x000fe4000bf25270 */
[----:B------:R-:W-:Y:S02]  /*5190*/  UISETP.NE.AND UP2, UPT, UR41, 0x1, UPT ;  /* 0x000000012900788c */ /* 0x000fe4000bf45270 */
[----:B------:R-:W-:Y:S02]  /*51a0*/  UIMAD.WIDE.U32 UR14, UR38, UR52, URZ ;  /* 0x00000034260e72a5 */ /* 0x000fe4000f8e00ff */
[----:B--2---:R-:W-:Y:S02]  /*51b0*/  UIMAD.WIDE.U32 UR12, UR7, UR52, URZ ;  /* 0x00000034070c72a5 */ /* 0x004fe4000f8e00ff */
[----:B---3--:R-:W-:Y:S07]  /*51c0*/  UIMAD.WIDE.U32 UR8, UR4, UR55, URZ ;  /* 0x00000037040872a5 */ /* 0x008fee000f8e00ff */
[----:B------:R-:W-:Y:S02]  /*51d0*/  UMOV UR5, UR9 ;  /* 0x0000000900057c82 */ /* 0x000fe40008000000 */
[----:B------:R-:W-:Y:S03]  /*51e0*/  @UP0 USHF.R.U32.HI UR4, URZ, UR63, UR5 ;  /* 0x0000003fff040299 */ /* 0x000fe60008011605 */
[----:B------:R-:W-:Y:S01]  /*51f0*/  UMOV UR5, UR11 ;  /* 0x0000000b00057c82 */ /* 0x000fe20008000000 */
[----:B------:R-:W-:Y:S02]  /*5200*/  UIMAD.WIDE.U32 UR8, UR4, UR42, URZ ;  /* 0x0000002a040872a5 */ /* 0x000fe4000f8e00ff */
[----:B------:R-:W-:Y:S03]  /*5210*/  USHF.R.U32.HI UR6, URZ, UR63, UR5 ;  /* 0x0000003fff067299 */ /* 0x000fe60008011605 */
[----:B------:R-:W-:Y:S01]  /*5220*/  UMOV UR5, UR13 ;  /* 0x0000000d00057c82 */ /* 0x000fe20008000000 */
[----:B------:R-:W-:Y:S02]  /*5230*/  USEL UR6, UR37, UR6, !UP0 ;  /* 0x0000000625067287 */ /* 0x000fe4000c000000 */
[----:B------:R-:W-:Y:S01]  /*5240*/  @UP1 USHF.R.U32.HI UR7, URZ, UR53, UR5 ;  /* 0x00000035ff071299 */ /* 0x000fe20008011605 */
[----:B------:R-:W-:Y:S02]  /*5250*/  UMOV UR8, UR9 ;  /* 0x0000000900087c82 */ /* 0x000fe40008000000 */
[----:B------:R-:W-:Y:S01]  /*5260*/  UMOV UR5, UR15 ;  /* 0x0000000f00057c82 */ /* 0x000fe20008000000 */
[----:B------:R-:W-:Y:S02]  /*5270*/  UIMAD.WIDE.U32 UR10, UR7, UR42, URZ ;  /* 0x0000002a070a72a5 */ /* 0x000fe4000f8e00ff */
[----:B------:R-:W-:Y:S02]  /*5280*/  @UP2 USHF.R.U32.HI UR4, URZ, UR43, UR8 ;  /* 0x0000002bff042299 */ /* 0x000fe40008011608 */
[----:B------:R-:W-:Y:S02]  /*5290*/  USHF.R.U32.HI UR5, URZ, UR53, UR5 ;  /* 0x00000035ff057299 */ /* 0x000fe40008011605 */
[----:B------:R-:W-:Y:S02]  /*52a0*/  UIMAD UR4, UR41, UR4, URZ ;  /* 0x00000004290472a4 */ /* 0x000fe4000f8e02ff */
[----:B------:R-:W-:Y:S02]  /*52b0*/  USEL UR5, UR38, UR5, !UP1 ;  /* 0x0000000526057287 */ /* 0x000fe4000c800000 */
[----:B------:R-:W-:Y:S01]  /*52c0*/  UISETP.GE.AND UP0, UPT, UR6, UR4, UPT ;  /* 0x000000040600728c */ /* 0x000fe2000bf06270 */
[----:B------:R-:W-:Y:S02]  /*52d0*/  UMOV UR10, UR11 ;  /* 0x0000000b000a7c82 */ /* 0x000fe40008000000 */
[----:B------:R-:W-:Y:S02]  /*52e0*/  @UP2 USHF.R.U32.HI UR7, URZ, UR43, UR10 ;  /* 0x0000002bff072299 */ /* 0x000fe4000801160a */
[----:B------:R-:W-:Y:S02]  /*52f0*/  UIMAD.WIDE.U32 UR10, UR6, UR42, URZ ;  /* 0x0000002a060a72a5 */ /* 0x000fe4000f8e00ff */
[----:B------:R-:W-:Y:S04]  /*5300*/  UIMAD UR8, UR41, UR7, URZ ;  /* 0x00000007290872a4 */ /* 0x000fe8000f8e02ff */
[----:B------:R-:W-:Y:S02]  /*5310*/  UISETP.GE.OR UP0, UPT, UR5, UR8, UP0 ;  /* 0x000000080500728c */ /* 0x000fe40008706670 */
[----:B------:R-:W-:Y:S02]  /*5320*/  UIMAD.WIDE.U32 UR8, UR5, UR42, URZ ;  /* 0x0000002a050872a5 */ /* 0x000fe4000f8e00ff */
[----:B------:R-:W-:Y:S01]  /*5330*/  UIADD3 UR8, UPT, UPT, -UR5, URZ, URZ ;  /* 0x000000ff05087290 */ /* 0x000fe2000fffe1ff */
[----:B------:R-:W-:Y:S02]  /*5340*/  UMOV UR4, UR11 ;  /* 0x0000000b00047c82 */ /* 0x000fe40008000000 */
[----:B------:R-:W-:Y:S04]  /*5350*/  USHF.R.U32.HI UR4, URZ, UR43, UR4 ;  /* 0x0000002bff047299 */ /* 0x000fe80008011604 */
[----:B------:R-:W-:Y:S03]  /*5360*/  USEL UR11, UR6, UR4, !UP2 ;  /* 0x00000004060b7287 */ /* 0x000fe6000d000000 */
[----:B------:R-:W-:Y:S01]  /*5370*/  @!UP0 UMOV UR4, UR9 ;  /* 0x0000000900048c82 */ /* 0x000fe20008000000 */
[----:B------:R-:W-:Y:S02]  /*5380*/  UIADD3 UR10, UPT, UPT, -UR11, URZ, URZ ;  /* 0x000000ff0b0a7290 */ /* 0x000fe4000fffe1ff */
[----:B------:R-:W-:Y:S02]  /*5390*/  @!UP0 USHF.R.U32.HI UR4, URZ, UR43, UR4 ;  /* 0x0000002bff048299 */ /* 0x000fe40008011604 */
[----:B------:R-:W-:Y:S02]  /*53a0*/  UIMAD UR10, UR41, UR10, UR6 ;  /* 0x0000000a290a72a4 */ /* 0x000fe4000f8e0206 */
[----:B------:R-:W-:Y:S02]  /*53b0*/  @!UP0 USEL UR4, UR5, UR4, !UP2 ;  /* 0x0000000405048287 */ /* 0x000fe4000d000000 */
[----:B------:R-:W-:Y:S02]  /*53c0*/  UIADD3 UR9, UPT, UPT, -UR6, URZ, URZ ;  /* 0x000000ff06097290 */ /* 0x000fe4000fffe1ff */
[----:B------:R-:W-:Y:S02]  /*53d0*/  @!UP0 UIMAD UR10, UR7, UR10, UR4 ;  /* 0x0000000a070a82a4 */ /* 0x000fe4000f8e0204 */
[----:B------:R-:W-:Y:S02]  /*53e0*/  @!UP0 UIADD3 UR11, UPT, UPT, UR11, -UR4, URZ ;  /* 0x800000040b0b8290 */ /* 0x000fe4000fffe0ff */
[----:B------:R-:W-:Y:S02]  /*53f0*/  UIMAD UR7, UR44, UR8, UR38 ;  /* 0x000000082c0772a4 */ /* 0x000fe4000f8e0226 */
[----:B------:R-:W-:Y:S02]  /*5400*/  @!UP0 UIMAD UR6, UR11, UR41, UR5 ;  /* 0x000000290b0682a4 */ /* 0x000fe4000f8e0205 */
[----:B------:R-:W-:Y:S01]  /*5410*/  UIMAD UR4, UR54, UR9, UR37 ;  /* 0x00000009360472a4 */ /* 0x000fe2000f8e0225 */
[----:B------:R-:W-:Y:S02]  /*5420*/  @!UP0 UMOV UR5, UR10 ;  /* 0x0000000a00058c82 */ /* 0x000fe40008000000 */
[----:B------:R-:W-:Y:S02]  /*5430*/  UIMAD UR38, UR5, UR44, UR7 ;  /* 0x0000002c052672a4 */ /* 0x000fe4000f8e0207 */
[----:B------:R-:W-:Y:S11]  /*5440*/  UIMAD UR37, UR6, UR54, UR4 ;  /* 0x00000036062572a4 */ /* 0x000ff6000f8e0204 */
[----:B------:R-:W-:Y:S01]  /*5450*/  @!UPT UIADD3 URZ, UPT, UPT, URZ, URZ, URZ ;  /* 0x000000fffffff290 */ /* 0x000fe2000fffe0ff */
.L_x_86:
[----:B-1----:R-:W-:Y:S02]  /*5460*/  UISETP.NE.AND UP0, UPT, UR40, 0x1, UPT ;  /* 0x000000012800788c */ /* 0x002fe4000bf05270 */
[----:B------:R-:W-:Y:S02]  /*5470*/  UISETP.NE.AND UP1, UPT, UR49, URZ, UPT ;  /* 0x000000ff3100728c */ /* 0x000fe4000bf25270 */
[----:B------:R-:W-:Y:S04]  /*5480*/  UIADD3 UR48, UPT, UPT, UR16, 0x1, URZ ;  /* 0x0000000110307890 */ /* 0x000fe8000fffe0ff */
[----:B------:R-:W-:Y:S02]  /*5490*/  PLOP3.LUT P1, PT, PT, PT, UP1, 0x80, 0x8 ;  /* 0x000000000008781c */ /* 0x000fe40003f2f018 */
[----:B------:R-:W-:Y:S01]  /*54a0*/  PLOP3.LUT P0, PT, PT, PT, UP1, 0x80, 0x8 ;  /* 0x000000000008781c */ /* 0x000fe20003f0f018 */
[----:B------:R-:W1:Y:S01]  /*54b0*/  @!UP0 LDCU.128 UR12, c[0x0][0xb10] ;  /* 0x00016200ff0c87ac */ /* 0x000e620008000c00 */
[----:B------:R-:W2:Y:S09]  /*54c0*/  @!UP0 LDCU UR5, c[0x0][0xb0c] ;  /* 0x00016180ff0587ac */ /* 0x000eb20008000800 */
[----:B------:R-:W-:Y:S01]  /*54d0*/  @P1 SHF.R.U32.HI R4, RZ, 0x10, R5 ;  /* 0x00000010ff041819 */ /* 0x000fe20000011605 */
[----:B------:R-:W3:Y:S03]  /*54e0*/  @!UP0 LDCU UR10, c[0x0][0xb20] ;  /* 0x00016400ff0a87ac */ /* 0x000ee60008000800 */
[----:B------:R-:W-:Y:S01]  /*54f0*/  @P0 R2UR UR56, R4 ;  /* 0x00000000043802ca */ /* 0x000fe200000e0000 */
[----:B-1----:R-:W-:Y:S02]  /*5500*/  UIMAD.WIDE.U32 UR8, UR38, UR12, URZ ;  /* 0x0000000c260872a5 */ /* 0x002fe4000f8e00ff */
[----:B------:R-:W-:Y:S02]  /*5510*/  UIMAD.WIDE.U32 UR6, UR37, UR15, URZ ;  /* 0x0000000f250672a5 */ /* 0x000fe4000f8e00ff */
[----:B------:R-:W-:Y:S03]  /*5520*/  @!UP0 UISETP.NE.AND UP1, UPT, UR14, 0x1, UPT ;  /* 0x000000010e00888c */ /* 0x000fe6000bf25270 */
[----:B------:R-:W-:Y:S01]  /*5530*/  @!UP0 UMOV UR4, UR9 ;  /* 0x0000000900048c82 */ /* 0x000fe20008000000 */
[----:B--2---:R-:W-:Y:S02]  /*5540*/  @!UP0 UISETP.NE.AND UP2, UPT, UR5, 0x1, UPT ;  /* 0x000000010500888c */ /* 0x004fe4000bf45270 */
[----:B------:R-:W-:Y:S01]  /*5550*/  @!UP0 USHF.R.U32.HI UR4, URZ, UR13, UR4 ;  /* 0x0000000dff048299 */ /* 0x000fe20008011604 */
[----:B------:R-:W-:Y:S02]  /*5560*/  @!UP0 UMOV UR6, UR7 ;  /* 0x0000000700068c82 */ /* 0x000fe40008000000 */
[----:B---3--:R-:W-:Y:S02]  /*5570*/  @!UP0 USHF.R.U32.HI UR6, URZ, UR10, UR6 ;  /* 0x0000000aff068299 */ /* 0x008fe40008011606 */
[----:B------:R-:W-:Y:S02]  /*5580*/  @!UP0 USEL UR7, UR38, UR4, !UP2 ;  /* 0x0000000426078287 */ /* 0x000fe4000d000000 */
[----:B------:R-:W-:Y:S04]  /*5590*/  @!UP0 USEL UR6, UR37, UR6, !UP1 ;  /* 0x0000000625068287 */ /* 0x000fe8000c800000 */
[----:B------:R-:W-:Y:S02]  /*55a0*/  @!UP0 UIADD3 UR4, UPT, UPT, -UR7, UR6, URZ ;  /* 0x0000000607048290 */ /* 0x000fe4000fffe1ff */
[----:B------:R-:W-:Y:S02]  /*55b0*/  @!UP0 UIADD3 UR6, UPT, UPT, UR7, -UR6, URZ ;  /* 0x8000000607068290 */ /* 0x000fe4000fffe0ff */
[----:B------:R-:W-:Y:S02]  /*55c0*/  UIADD3 UR7, UPT, UPT, UR45, 0x200, URZ ;  /* 0x000002002d077890 */ /* 0x000fe4000fffe0ff */
[----:B------:R-:W-:Y:S02]  /*55d0*/  @!UP0 UIMAD UR38, UR4, UR5, UR38 ;  /* 0x00000005042682a4 */ /* 0x000fe4000f8e0226 */
[----:B------:R-:W-:Y:S02]  /*55e0*/  @!UP0 UIMAD UR37, UR6, UR14, UR37 ;  /* 0x0000000e062582a4 */ /* 0x000fe4000f8e0225 */
[----:B------:R-:W-:Y:S09]  /*55f0*/  ULOP3.LUT UP0, URZ, UR7, 0x90, URZ, 0xc0, !UPT ;  /* 0x0000009007ff7892 */ /* 0x000ff2000f80c0ff */
[----:B------:R-:W-:Y:S05]  /*5600*/  BRA.U !UP0, `(.L_x_87) ;  /* 0x0000000108407547 */ /* 0x000fea000b800000 */
[----:B------:R-:W1:Y:S01]  /*5610*/  LDCU.64 UR8, c[0x4][0x80] ;  /* 0x01001000ff0877ac */ /* 0x000e620008000a00 */
[----:B------:R-:W-:Y:S01]  /*5620*/  MOV R15, 0x0 ;  /* 0x00000000000f7802 */ /* 0x000fe20000000f00 */
[----:B------:R-:W-:Y:S02]  /*5630*/  HFMA2 R12, -RZ, RZ, 0, 5.9604644775390625e-08 ;  /* 0x00000001ff0c7431 */ /* 0x000fe400000001ff */
[----:B------:R-:W-:Y:S02]  /*5640*/  IMAD.MOV.U32 R8, RZ, RZ, 0x70 ;  /* 0x00000070ff087424 */ /* 0x000fe400078e00ff */
[----:B------:R-:W-:Y:S01]  /*5650*/  IMAD.MOV.U32 R13, RZ, RZ, RZ ;  /* 0x000000ffff0d7224 */ /* 0x000fe200078e00ff */
[----:B------:R-:W2:Y:S01]  /*5660*/  LDCU.64 UR6, c[0x4][0x88] ;  /* 0x01001100ff0677ac */ /* 0x000ea20008000a00 */
[----:B------:R-:W3:Y:S01]  /*5670*/  LDC.64 R14, c[0x4][R15] ;  /* 0x010000000f0e7b82 */ /* 0x000ee20000000a00 */
[----:B------:R-:W4:Y:S01]  /*5680*/  LDCU.64 UR4, c[0x4][0x8] ;  /* 0x01000100ff0477ac */ /* 0x000f220008000a00 */
[----:B-1----:R-:W-:Y:S01]  /*5690*/  MOV R5, UR9 ;  /* 0x0000000900057c02 */ /* 0x002fe20008000f00 */
[----:B------:R-:W-:Y:S01]  /*56a0*/  IMAD.U32 R4, RZ, RZ, UR8 ;  /* 0x00000008ff047e24 */ /* 0x000fe2000f8e00ff */
[----:B--2---:R-:W-:Y:S01]  /*56b0*/  MOV R7, UR7 ;  /* 0x0000000700077c02 */ /* 0x004fe20008000f00 */
[----:B------:R-:W-:Y:S01]  /*56c0*/  IMAD.U32 R6, RZ, RZ, UR6 ;  /* 0x00000006ff067e24 */ /* 0x000fe2000f8e00ff */
[----:B----4-:R-:W-:Y:S01]  /*56d0*/  MOV R11, UR5 ;  /* 0x00000005000b7c02 */ /* 0x010fe20008000f00 */
[----:B------:R-:W-:Y:S02]  /*56e0*/  IMAD.U32 R10, RZ, RZ, UR4 ;  /* 0x00000004ff0a7e24 */ /* 0x000fe4000f8e00ff */
[----:B------:R-:W-:Y:S07]  /*56f0*/  LEPC R20, `(.L_x_87) ;  /* 0x000000001014794e */ /* 0x000fee0000000000 */
[----:B---3-5:R-:W-:Y:S05]  /*5700*/  CALL.ABS.NOINC R14 ;  /* 0x000000000e007343 */ /* 0x028fea0003c00000 */
.L_x_87:
[----:B------:R-:W-:Y:S04]  /*5710*/  UIADD3 UR4, UPT, UPT, UR45, 0x3a00, URZ ;  /* 0x00003a002d047890 */ /* 0x000fe8000fffe0ff */
        /* <DEDUP_REMOVED lines=18> */
.L_x_88:
[----:B------:R-:W-:Y:S01]  /*5840*/  ISETP.NE.U32.AND P3, PT, R234, RZ, PT ;  /* 0x000000ffea00720c */ /* 0x000fe20003f65070 */
[----:B------:R-:W-:Y:S01]  /*5850*/  UISETP.NE.AND UP1, UPT, UR59, URZ, UPT ;  /* 0x000000ff3b00728c */ /* 0x000fe2000bf25270 */
[----:B------:R-:W-:Y:S02]  /*5860*/  ISETP.NE.U32.AND P4, PT, R230, RZ, PT ;  /* 0x000000ffe600720c */ /* 0x000fe40003f85070 */
[----:B------:R-:W-:Y:S02]  /*5870*/  ISETP.NE.AND.EX P3, PT, R235, RZ, PT, P3 ;  /* 0x000000ffeb00720c */ /* 0x000fe40003f65330 */
[----:B------:R-:W-:Y:S02]  /*5880*/  PLOP3.LUT P1, PT, PT, PT, PT, 0x8, 0x80 ;  /* 0x000000000080781c */ /* 0x000fe40003f2e170 */
[----:B------:R-:W-:Y:S02]  /*5890*/  PLOP3.LUT P0, PT, PT, PT, UP1, 0x80, 0x8 ;  /* 0x000000000008781c */ /* 0x000fe40003f0f018 */
[----:B------:R-:W-:Y:S02]  /*58a0*/  ISETP.NE.AND.EX P4, PT, R231, RZ, PT, P4 ;  /* 0x000000ffe700720c */ /* 0x000fe40003f85340 */
[----:B------:R-:W1:Y:S09]  /*58b0*/  @UP1 LDCU.64 UR4, c[0x0][0x888] ;  /* 0x00011100ff0417ac */ /* 0x000e720008000a00 */
[----:B------:R-:W-:Y:S01]  /*58c0*/  @P0 PLOP3.LUT P1, PT, P3, PT, PT, 0x80, 0x8 ;  /* 0x000000000008081c */ /* 0x000fe20001f2f070 */
[----:B-1----:R-:W-:Y:S04]  /*58d0*/  @UP1 UISETP.NE.U32.AND UP0, UPT, UR4, URZ, UPT ;  /* 0x000000ff0400128c */ /* 0x002fe8000bf05070 */
[----:B------:R-:W-:Y:S04]  /*58e0*/  @UP1 UISETP.NE.AND.EX UP0, UPT, UR5, URZ, UPT, UP0 ;  /* 0x000000ff0500128c */ /* 0x000fe8000bf05300 */
[----:B------:R-:W-:Y:S01]  /*58f0*/  @UP1 USEL UR4, URZ, 0xffffffff, UP0 ;  /* 0xffffffffff041887 */ /* 0x000fe20008000000 */
[----:B------:R-:W-:Y:S11]  /*5900*/  @!P3 BRA `(.L_x_89) ;  /* 0x000000000030b947 */ /* 0x000ff60003800000 */
[----:B------:R-:W-:Y:S01]  /*5910*/  ISETP.NE.U32.AND P2, PT, R232, RZ, PT ;  /* 0x000000ffe800720c */ /* 0x000fe20003f45070 */
[----:B------:R-:W1:Y:S01]  /*5920*/  LDCU.64 UR6, c[0x0][0x358] ;  /* 0x00006b00ff0677ac */ /* 0x000e620008000a00 */
[----:B------:R-:W-:Y:S02]  /*5930*/  IMAD.MOV.U32 R236, RZ, RZ, 0x1 ;  /* 0x00000001ffec7424 */ /* 0x000fe400078e00ff */
[----:B------:R-:W-:Y:S11]  /*5940*/  ISETP.NE.AND.EX P2, PT, R233, RZ, PT, P2 ;  /* 0x000000ffe900720c */ /* 0x000ff60003f45320 */
[----:B------:R-:W-:Y:S02]  /*5950*/  @!UPT UIADD3 URZ, UPT, UPT, URZ, URZ, URZ ;  /* 0x000000fffffff290 */ /* 0x000fe4000fffe0ff */
[----:B------:R-:W2:Y:S01]  /*5960*/  @P2 LDC.64 R4, c[0x0][0x888] ;  /* 0x00022200ff042b82 */ /* 0x000ea20000000a00 */
[----:B------:R-:W-:Y:S04]  /*5970*/  @P2 IMAD R0, R234, UR36, RZ ;  /* 0x00000024ea002c24 */ /* 0x000fe8000f8e02ff */
[----:B--2---:R-:W-:Y:S04]  /*5980*/  @P2 IMAD.WIDE R4, R0, 0x4, R4 ;  /* 0x0000000400042825 */ /* 0x004fe800078e0204 */
[----:B------:R-:W-:Y:S01]  /*5990*/  HFMA2 R0, -RZ, RZ, 0, 5.9604644775390625e-08 ;  /* 0x00000001ff007431 */ /* 0x000fe200000001ff */
[----:B-1---5:R1:W5:Y:S04]  /*59a0*/  @P2 LDG.E R121, desc[UR6][R4.64] ;  /* 0x0000000604792981 */ /* 0x022368000c1e1900 */
[----:B------:R-:W-:Y:S01]  /*59b0*/  @!P2 PRMT R236, R0, 0x7610, R236 ;  /* 0x0000761000eca816 */ /* 0x000fe200000000ec */
[----:B-1----:R-:W2:Y:S06]  /*59c0*/  @!P2 LDC R121, c[0x0][0x880] ;  /* 0x00022000ff79ab82 */ /* 0x002eac0000000800 */
.L_x_89:
[----:B------:R-:W-:Y:S05]  /*59d0*/  @!P4 BRA `(.L_x_90) ;  /* 0x000000000028c947 */ /* 0x000fea0003800000 */
[----:B------:R-:W1:Y:S01]  /*59e0*/  LDC.64 R4, c[0x0][0x8a8] ;  /* 0x00022a00ff047b82 */ /* 0x000e620000000a00 */
[----:B------:R-:W3:Y:S01]  /*59f0*/  LDCU.64 UR6, c[0x0][0x358] ;  /* 0x00006b00ff0677ac */ /* 0x000ee20008000a00 */
[----:B-1----:R-:W-:Y:S04]  /*5a00*/  ISETP.NE.U32.AND P2, PT, R4, RZ, PT ;  /* 0x000000ff0400720c */ /* 0x002fe80003f45070 */
[----:B------:R-:W-:Y:S11]  /*5a10*/  ISETP.NE.AND.EX P2, PT, R5, RZ, PT, P2 ;  /* 0x000000ff0500720c */ /* 0x000ff60003f45320 */
[----:B------:R-:W-:Y:S02]  /*5a20*/  @!UPT UIADD3 URZ, UPT, UPT, URZ, URZ, URZ ;  /* 0x000000fffffff290 */ /* 0x000fe4000fffe0ff */
[----:B------:R-:W1:Y:S01]  /*5a30*/  @P2 LDC.64 R4, c[0x0][0x8a8] ;  /* 0x00022a00ff042b82 */ /* 0x000e620000000a00 */
[----:B------:R-:W-:Y:S04]  /*5a40*/  @P2 IMAD R0, R230, UR36, RZ ;  /* 0x00000024e6002c24 */ /* 0x000fe8000f8e02ff */
[----:B-1----:R-:W-:Y:S05]  /*5a50*/  @P2 IMAD.WIDE R4, R0, 0x4, R4 ;  /* 0x0000000400042825 */ /* 0x002fea00078e0204 */
[----:B---3-5:R1:W5:Y:S02]  /*5a60*/  @P2 LDG.E R120, desc[UR6][R4.64] ;  /* 0x0000000604782981 */ /* 0x028364000c1e1900 */
[----:B-1----:R-:W3:Y:S02]  /*5a70*/  @!P2 LDC R120, c[0x0][0x8a0] ;  /* 0x00022800ff78ab82 */ /* 0x002ee40000000800 */
.L_x_90:
[----:B--2--5:R-:W-:Y:S01]  /*5a80*/  @P0 ISETP.NE.AND P4, PT, R121, RZ, PT ;  /* 0x000000ff7900020c */ /* 0x024fe20003f85270 */
[----:B------:R-:W-:Y:S01]  /*5a90*/  IMAD.U32 R0, RZ, RZ, UR4 ;  /* 0x00000004ff007e24 */ /* 0x000fe2000f8e00ff */
[----:B------:R-:W-:Y:S01]  /*5aa0*/  @P0 LOP3.LUT P2, RZ, R236, 0xff, RZ, 0xc0, !PT ;  /* 0x000000ffecff0812 */ /* 0x000fe2000784c0ff */
[----:B------:R-:W-:Y:S01]  /*5ab0*/  IMAD.U32 R17, RZ, RZ, UR39 ;  /* 0x00000027ff117e24 */ /* 0x000fe2000f8e00ff */
[----:B------:R-:W-:Y:S01]  /*5ac0*/  @P0 SEL R3, RZ, 0xffffffff, P4 ;  /* 0xffffffffff030807 */ /* 0x000fe20002000000 */
[----:B------:R-:W-:Y:S01]  /*5ad0*/  IMAD.U32 R4, RZ, RZ, UR51 ;  /* 0x00000033ff047e24 */ /* 0x000fe2000f8e00ff */
[----:B------:R-:W-:Y:S01]  /*5ae0*/  BSSY B1, `(.L_x_91) ;  /* 0x0000053000017945 */ /* 0x000fe20003800000 */
[----:B------:R-:W-:Y:S02]  /*5af0*/  PLOP3.LUT P5, PT, PT, PT, PT, 0x8, 0x80 ;  /* 0x000000000080781c */ /* 0x000fe40003fae170 */
[----:B------:R-:W-:Y:S02]  /*5b00*/  CS2R R146, SRZ ;  /* 0x0000000000927805 */ /* 0x000fe4000001ff00 */
[----:B------:R-:W-:Y:S02]  /*5b10*/  @P1 SEL R3, R0, R3, !P2 ;  /* 0x0000000300031207 */ /* 0x000fe40005000000 */
[----:B------:R-:W-:Y:S02]  /*5b20*/  CS2R R144, SRZ ;  /* 0x0000000000907805 */ /* 0x000fe4000001ff00 */
[----:B------:R-:W-:Y:S02]  /*5b30*/  LEA R17, R17, UR45, 0x3 ;  /* 0x0000002d11117c11 */ /* 0x000fe4000f8e18ff */
[----:B------:R-:W-:Y:S02]  /*5b40*/  CS2R R142, SRZ ;  /* 0x00000000008e7805 */ /* 0x000fe4000001ff00 */
[----:B------:R-:W-:Y:S02]  /*5b50*/  @P0 LOP3.LUT R3, R3, 0x1, RZ, 0xc0, !PT ;  /* 0x0000000103030812 */ /* 0x000fe400078ec0ff */
[----:B------:R-:W-:Y:S02]  /*5b60*/  CS2R R140, SRZ ;  /* 0x00000000008c7805 */ /* 0x000fe4000001ff00 */
[----:B------:R-:W-:Y:S02]  /*5b70*/  SHF.L.U32 R4, R4, 0x1f, RZ ;  /* 0x0000001f04047819 */ /* 0x000fe400000006ff */
[----:B------:R-:W-:Y:S02]  /*5b80*/  CS2R R138, SRZ ;  /* 0x00000000008a7805 */ /* 0x000fe4000001ff00 */
[----:B------:R-:W-:Y:S02]  /*5b90*/  ISETP.NE.U32.OR P1, PT, R3, 0x1, !P0 ;  /* 0x000000010300780c */ /* 0x000fe40004725470 */
[----:B------:R-:W-:Y:S02]  /*5ba0*/  CS2R R136, SRZ ;  /* 0x0000000000887805 */ /* 0x000fe4000001ff00 */
        /* <DEDUP_REMOVED lines=8> */
[----:B------:R-:W-:Y:S04]  /*5c30*/  @P1 SHF.L.U32 R0, R238, 0x1f, RZ ;  /* 0x0000001fee001819 */ /* 0x000fe800000006ff */
[----:B------:R-:W1:Y:S01]  /*5c40*/  @P1 SYNCS.PHASECHK.TRANS64.TRYWAIT P0, [UR45+0xb0], R0 ;  /* 0x0000b000ff0015a7 */ /* 0x000e62000800112d */
[----:B------:R2:W4:Y:S01]  /*5c50*/  SYNCS.PHASECHK.TRANS64.TRYWAIT P4, [R17+URZ+0xf0], R4 ;  /* 0x0000f004110075a7 */ /* 0x00052200080811ff */
[----:B-1----:R-:W-:Y:S01]  /*5c60*/  @P1 PLOP3.LUT P5, PT, P0, PT, PT, 0x8, 0x80 ;  /* 0x000000000080181c */ /* 0x002fe200007ae170 */
[----:B------:R-:W-:Y:S01]  /*5c70*/  @!UPT UIADD3 URZ, UPT, UPT, URZ, URZ, URZ ;  /* 0x000000fffffff290 */ /* 0x000fe2000fffe0ff */
[----:B--2-4-:R-:W-:Y:S11]  /*5c80*/  @!P1 BRA `(.L_x_92) ;  /* 0x0000000000e09947 */ /* 0x014ff60003800000 */
[----:B------:R-:W-:Y:S01]  /*5c90*/  ISETP.NE.U32.AND P0, PT, RZ, UR60, PT ;  /* 0x0000003cff007c0c */ /* 0x000fe2000bf05070 */
[----:B------:R-:W-:Y:S01]  /*5ca0*/  BSSY B0, `(.L_x_93) ;  /* 0x0000025000007945 */ /* 0x000fe20003800000 */
[----:B------:R-:W-:Y:S02]  /*5cb0*/  ISETP.NE.AND P2, PT, R121, RZ, PT ;  /* 0x000000ff7900720c */ /* 0x000fe40003f45270 */
[----:B------:R-:W-:Y:S02]  /*5cc0*/  CS2R R150, SRZ ;  /* 0x0000000000967805 */ /* 0x000fe4000001ff00 */
[----:B------:R-:W-:Y:S02]  /*5cd0*/  ISETP.NE.AND.EX P0, PT, RZ, UR61, PT, P0 ;  /* 0x0000003dff007c0c */ /* 0x000fe4000bf05300 */
[----:B------:R-:W-:Y:S02]  /*5ce0*/  CS2R R148, SRZ ;  /* 0x0000000000947805 */ /* 0x000fe4000001ff00 */
[----:B------:R-:W-:Y:S02]  /*5cf0*/  LOP3.LUT P1, RZ, R236, 0xff, RZ, 0xc0, !PT ;  /* 0x000000ffecff7812 */ /* 0x000fe4000782c0ff */
[----:B------:R-:W-:Y:S02]  /*5d00*/  CS2R R126, SRZ ;  /* 0x00000000007e7805 */ /* 0x000fe4000001ff00 */
[----:B------:R-:W-:Y:S02]  /*5d10*/  SEL R0, RZ, 0xffffffff, P2 ;  /* 0xffffffffff007807 */ /* 0x000fe40001000000 */
[----:B------:R-:W-:Y:S02]  /*5d20*/  CS2R R124, SRZ ;  /* 0x00000000007c7805 */ /* 0x000fe4000001ff00 */
[----:B------:R-:W-:Y:S02]  /*5d30*/  SEL R3, RZ, 0xffffffff, P0 ;  /* 0xffffffffff037807 */ /* 0x000fe40000000000 */
[----:B------:R-:W-:Y:S02]  /*5d40*/  CS2R R130, SRZ ;  /* 0x0000000000827805 */ /* 0x000fe4000001ff00 */
[----:B------:R-:W-:Y:S02]  /*5d50*/  CS2R R128, SRZ ;  /* 0x0000000000807805 */ /* 0x000fe4000001ff00 */
[----:B------:R-:W-:Y:S02]  /*5d60*/  CS2R R134, SRZ ;  /* 0x0000000000867805 */ /* 0x000fe4000001ff00 */
[----:B------:R-:W-:Y:S02]  /*5d70*/  @P3 SEL R0, R3, R0, !P1 ;  /* 0x0000000003003207 */ /* 0x000fe40004800000 */
[----:B------:R-:W-:Y:S02]  /*5d80*/  CS2R R132, SRZ ;  /* 0x0000000000847805 */ /* 0x000fe4000001ff00 */
[----:B------:R-:W-:Y:S02]  /*5d90*/  CS2R R138, SRZ ;  /* 0x00000000008a7805 */ /* 0x000fe4000001ff00 */
[----:B------:R-:W-:Y:S02]  /*5da0*/  CS2R R136, SRZ ;  /* 0x0000000000887805 */ /* 0x000fe4000001ff00 */
[----:B------:R-:W-:Y:S02]  /*5db0*/  LOP3.LUT R0, R0, 0x1, RZ, 0xc0, !PT ;  /* 0x0000000100007812 */ /* 0x000fe400078ec0ff */
[----:B------:R-:W-:Y:S02]  /*5dc0*/  CS2R R142, SRZ ;  /* 0x00000000008e7805 */ /* 0x000fe4000001ff00 */
[----:B------:R-:W-:Y:S02]  /*5dd0*/  CS2R R140, SRZ ;  /* 0x00000000008c7805 */ /* 0x000fe4000001ff00 */
[----:B------:R-:W-:Y:S02]  /*5de0*/  CS2R R146, SRZ ;  /* 0x0000000000927805 */ /* 0x000fe4000001ff00 */
[----:B------:R-:W-:Y:S02]  /*5df0*/  ISETP.NE.U32.AND P0, PT, R0, 0x1, PT ;  /* 0x000000010000780c */ /* 0x000fe40003f05070 */
[----:B------:R-:W-:Y:S11]  /*5e00*/  CS2R R144, SRZ ;  /* 0x0000000000907805 */ /* 0x000ff6000001ff00 */
[C---:B------:R-:W-:Y:S02]  /*5e10*/  @P0 IMAD.SHL.U32 R0, R229.reuse, 0x10, RZ ;  /* 0x00000010e5000824 */ /* 0x040fe400078e00ff */
[C---:B------:R-:W-:Y:S02]  /*5e20*/  @P0 IMAD.SHL.U32 R6, R229.reuse, 0x20, RZ ;  /* 0x00000020e5060824 */ /* 0x040fe400078e00ff */
[----:B------:R-:W-:Y:S01]  /*5e30*/  @P0 IMAD.SHL.U32 R5, R229, 0x4, RZ ;  /* 0x00000004e5050824 */ /* 0x000fe200078e00ff */
[----:B------:R-:W-:Y:S02]  /*5e40*/  @P0 LOP3.LUT R0, R0, 0x600, RZ, 0xc0, !PT ;  /* 0x0000060000000812 */ /* 0x000fe400078ec0ff */
[----:B------:R-:W-:Y:S02]  /*5e50*/  @P0 LOP3.LUT R3, R6, 0x80, RZ, 0xc0, !PT ;  /* 0x0000008006030812 */ /* 0x000fe400078ec0ff */
[--C-:B------:R-:W-:Y:S02]  /*5e60*/  @P0 LOP3.LUT R0, R0, 0x60, R6.reuse, 0xf8, !PT ;  /* 0x0000006000000812 */ /* 0x100fe400078ef806 */
[----:B------:R-:W-:Y:S02]  /*5e70*/  @P0 LOP3.LUT R3, R3, 0x10, R229, 0xf8, !PT ;  /* 0x0000001003030812 */ /* 0x000fe400078ef8e5 */
[----:B------:R-:W-:Y:S02]  /*5e80*/  @P0 LOP3.LUT R0, R0, 0x100, R6, 0xf8, !PT ;  /* 0x0000010000000812 */ /* 0x000fe400078ef806 */
[----:B------:R-:W-:Y:S04]  /*5e90*/  @P0 LOP3.LUT R5, R3, 0x10, R5, 0x78, !PT ;  /* 0x0000001003050812 */ /* 0x000fe800078e7805 */
[----:B------:R-:W-:Y:S01]  /*5ea0*/  @P0 LOP3.LUT R5, R0, R5, RZ, 0xfc, !PT ;  /* 0x0000000500050212 */ /* 0x000fe200078efcff */
[----:B------:R-:W-:Y:S06]  /*5eb0*/  @!P5 BRA `(.L_x_94) ;  /* 0x00000000000cd947 */ /* 0x000fec0003800000 */
[----:B------:R-:W-:Y:S04]  /*5ec0*/  SHF.L.U32 R3, R238, 0x1f, RZ ;  /* 0x0000001fee037819 */ /* 0x000fe800000006ff */
[----:B------:R-:W1:Y:S02]  /*5ed0*/  SYNCS.PHASECHK.TRANS64.TRYWAIT P1, [UR45+0xb0], R3 ;  /* 0x0000b003ff0075a7 */ /* 0x000e64000802112d */
[----:B-1----:R-:W-:Y:S05]  /*5ee0*/  @!P1 BRA `(.L_x_95) ;  /* 0x0000003800889947 */ /* 0x002fea0003800000 */
.L_x_94:
[----:B------:R-:W-:Y:S05]  /*5ef0*/  BSYNC B0 ;  /* 0x0000000000007941 */ /* 0x000fea0003800000 */
.L_x_93:
[----:B------:R2:W4:Y:S01]  /*5f00*/  @P0 LDS.128 R148, [R5+UR45+0x200] ;  /* 0x0002002d05940984 */ /* 0x0005220008000c00 */
[----:B------:R-:W-:Y:S01]  /*5f10*/  UIADD3 UR4, UPT, UPT, UR45, 0xb8, URZ ;  /* 0x000000b82d047890 */ /* 0x000fe2000fffe0ff */
[----:B------:R-:W-:Y:S02]  /*5f20*/  LOP3.LUT R238, R238, 0x1, RZ, 0x3c, !PT ;  /* 0x00000001eeee7812 */ /* 0x000fe400078e3cff */
[----:B------:R2:W1:Y:S01]  /*5f30*/  @P0 LDS.128 R124, [R5+UR45+0xa00] ;  /* 0x000a002d057c0984 */ /* 0x0004620008000c00 */
[----:B------:R-:W-:Y:S03]  /*5f40*/  UPRMT UR4, UR62, 0x654, UR4 ;  /* 0x000006543e047896 */ /* 0x000fe60008000004 */
[----:B------:R2:W1:Y:S04]  /*5f50*/  @P0 LDS.128 R128, [R5+UR45+0x1200] ;  /* 0x0012002d05800984 */ /* 0x0004680008000c00 */
[----:B------:R2:W1:Y:S04]  /*5f60*/  @P0 LDS.128 R132, [R5+UR45+0x1a00] ;  /* 0x001a002d05840984 */ /* 0x0004680008000c00 */
[----:B------:R2:W1:Y:S04]  /*5f70*/  @P0 LDS.128 R136, [R5+UR45+0x2200] ;  /* 0x0022002d05880984 */ /* 0x0004680008000c00 */
[----:B------:R2:W1:Y:S04]  /*5f80*/  @P0 LDS.128 R140, [R5+UR45+0x2a00] ;  /* 0x002a002d058c0984 */ /* 0x0004680008000c00 */
[----:B------:R2:W1:Y:S01]  /*5f90*/  @P0 LDS.128 R144, [R5+UR45+0x3200] ;  /* 0x0032002d05900984 */ /* 0x0004620008000c00 */
[----:B------:R-:W-:Y:S01]  /*5fa0*/  @!PT LDS RZ, [RZ] ;  /* 0x00000000fffff984 */ /* 0x000fe20000000800 */
[----:B------:R-:W-:Y:S01]  /*5fb0*/  @!PT LDS RZ, [RZ] ;  /* 0x00000000fffff984 */ /* 0x000fe20000000800 */
[----:B------:R-:W-:Y:S01]  /*5fc0*/  @!PT LDS RZ, [RZ] ;  /* 0x00000000fffff984 */ /* 0x000fe20000000800 */
[----:B------:R-:W-:Y:S01]  /*5fd0*/  @!PT LDS RZ, [RZ] ;  /* 0x00000000fffff984 */ /* 0x000fe20000000800 */
[----:B------:R5:W-:Y:S06]  /*5fe0*/  MEMBAR.ALL.CTA ;  /* 0x0000000000007992 */ /* 0x000bec0000008000 */
[----:B-----5:R-:W5:Y:S02]  /*5ff0*/  FENCE.VIEW.ASYNC.S ;  /* 0x00000000000073c6 */ /* 0x020f640000000000 */
[----:B-----5:R-:W-:Y:S01]  /*6000*/  SYNCS.ARRIVE.TRANS64.RED.A1T0 RZ, [UR4], RZ ;  /* 0x000000ffffff79a7 */ /* 0x020fe20008100404 */
.L_x_92:
[----:B------:R-:W-:Y:S05]  /*6010*/  BSYNC B1 ;  /* 0x0000000000017941 */ /* 0x000fea0003800000 */
.L_x_91:
[----:B------:R-:W-:Y:S05]  /*6020*/  @P4 BRA `(.L_x_96) ;  /* 0x0000000000084947 */ /* 0x000fea0003800000 */
[----:B------:R-:W5:Y:S02]  /*6030*/  SYNCS.PHASECHK.TRANS64.TRYWAIT P0, [R17+URZ+0xf0], R4 ;  /* 0x0000f004110075a7 */ /* 0x000f6400080011ff */
[----:B-----5:R-:W-:Y:S05]  /*6040*/  @!P0 BRA `(.L_x_97) ;  /* 0x0000003800488947 */ /* 0x020fea0003800000 */
.L_x_96:
[----:B------:R-:W-:Y:S04]  /*6050*/  ULEA.HI UR4, UR39, UR39, URZ, 0x1 ;  /* 0x0000002727047291 */ /* 0x000fe8000f8f08ff */
[----:B------:R-:W-:Y:S02]  /*6060*/  USHF.R.U32.HI UR5, URZ, 0x1, UR4 ;  /* 0x00000001ff057899 */ /* 0x000fe40008011604 */
[----:B------:R-:W-:Y:S04]  /*6070*/  ULOP3.LUT UR4, UR4, 0xffe, URZ, 0xc0, !UPT ;  /* 0x00000ffe04047892 */ /* 0x000fe8000f8ec0ff */
[----:B------:R-:W-:Y:S01]  /*6080*/  UIADD3 UR4, UPT, UPT, -UR4, UR39, URZ ;  /* 0x0000002704047290 */ /* 0x000fe2000fffe1ff */
[----:B-1----:R-:W-:Y:S04]  /*6090*/  IMAD.U32 R3, RZ, RZ, UR5 ;  /* 0x00000005ff037e24 */ /* 0x002fe8000f8e00ff */
[----:B------:R-:W-:Y:S01]  /*60a0*/  IMAD R3, R3, 0xe0, R2 ;  /* 0x000000e003037824 */ /* 0x000fe200078e0202 */
[----:B------:R-:W-:Y:S05]  /*60b0*/  MOV R0, UR4 ;  /* 0x0000000400007c02 */ /* 0x000fea0008000f00 */
[----:B------:R-:W-:Y:S05]  /*60c0*/  IMAD R16, R0, 0x100000, R3 ;  /* 0x0010000000107824 */ /* 0x000fea00078e0203 */
[----:B------:R-:W-:Y:S04]  /*60d0*/  SHF.R.U32.HI R0, RZ, 0x15, R16 ;  /* 0x00000015ff007819 */ /* 0x000fe80000011610 */
[----:B------:R-:W-:Y:S11]  /*60e0*/  LOP3.LUT P0, RZ, R0, 0x3, R237, 0x48, !PT ;  /* 0x0000000300ff7812 */ /* 0x000ff600078048ed */
[----:B------:R-:W-:Y:S02]  /*60f0*/  @!UPT UIADD3 URZ, UPT, UPT, URZ, URZ, URZ ;  /* 0x000000fffffff290 */ /* 0x000fe4000fffe0ff */
[----:B------:R-:W-:Y:S05]  /*6100*/  @!P0 BRA `(.L_x_98) ;  /* 0x0000000000408947 */ /* 0x000fea0003800000 */
[----:B------:R-:W2:Y:S01]  /*6110*/  LDCU.64 UR8, c[0x4][0x70] ;  /* 0x01000e00ff0877ac */ /* 0x000ea20008000a00 */
[----:B------:R-:W-:Y:S01]  /*6120*/  MOV R15, 0x0 ;  /* 0x00000000000f7802 */ /* 0x000fe20000000f00 */
[----:B------:R-:W-:Y:S02]  /*6130*/  HFMA2 R12, -RZ, RZ, 0, 5.9604644775390625e-08 ;  /* 0x00000001ff0c7431 */ /* 0x000fe400000001ff */
[----:B------:R-:W-:Y:S02]  /*6140*/  IMAD.MOV.U32 R8, RZ, RZ, 0x192 ;  /* 0x00000192ff087424 */ /* 0x000fe400078e00ff */
[----:B------:R-:W-:Y:S01]  /*6150*/  IMAD.MOV.U32 R13, RZ, RZ, RZ ;  /* 0x000000ffff0d7224 */ /* 0x000fe200078e00ff */
[----:B------:R-:W1:Y:S01]  /*6160*/  LDCU.64 UR6, c[0x4][0x78] ;  /* 0x01000f00ff0677ac */ /* 0x000e620008000a00 */
[----:B------:R-:W3:Y:S01]  /*6170*/  LDC.64 R14, c[0x4][R15] ;  /* 0x010000000f0e7b82 */ /* 0x000ee20000000a00 */
[----:B------:R-:W5:Y:S01]  /*6180*/  LDCU.64 UR4, c[0x4][0x10] ;  /* 0x01000200ff0477ac */ /* 0x000f620008000a00 */
[----:B--2---:R-:W-:Y:S01]  /*6190*/  MOV R5, UR9 ;  /* 0x0000000900057c02 */ /* 0x004fe20008000f00 */
[----:B------:R-:W-:Y:S01]  /*61a0*/  IMAD.U32 R4, RZ, RZ, UR8 ;  /* 0x00000008ff047e24 */ /* 0x000fe2000f8e00ff */
[----:B-1----:R-:W-:Y:S01]  /*61b0*/  MOV R7, UR7 ;  /* 0x0000000700077c02 */ /* 0x002fe20008000f00 */
[----:B------:R-:W-:Y:S01]  /*61c0*/  IMAD.U32 R6, RZ, RZ, UR6 ;  /* 0x00000006ff067e24 */ /* 0x000fe2000f8e00ff */
[----:B-----5:R-:W-:Y:S01]  /*61d0*/  MOV R11, UR5 ;  /* 0x00000005000b7c02 */ /* 0x020fe20008000f00 */
[----:B------:R-:W-:Y:S02]  /*61e0*/  IMAD.U32 R10, RZ, RZ, UR4 ;  /* 0x00000004ff0a7e24 */ /* 0x000fe4000f8e00ff */
[----:B------:R-:W-:Y:S07]  /*61f0*/  LEPC R20, `(.L_x_98) ;  /* 0x000000001014794e */ /* 0x000fee0000000000 */
[----:B---34-:R-:W-:Y:S05]  /*6200*/  CALL.ABS.NOINC R14 ;  /* 0x000000000e007343 */ /* 0x018fea0003c00000 */
.L_x_98:
[----:B------:R-:W-:Y:S05]  /*6210*/  WARPSYNC.ALL ;  /* 0x0000000000007948 */ /* 0x000fea0003800000 */
[C---:B------:R-:W-:Y:S01]  /*6220*/  R2UR UR4, R16.reuse ;  /* 0x00000000100472ca */ /* 0x040fe200000e0000 */
[----:B------:R-:W-:Y:S05]  /*6230*/  VIADD R0, R16, 0x20 ;  /* 0x0000002010007836 */ /* 0x000fea0000000000 */
[----:B------:R-:W-:Y:S04]  /*6240*/  SHF.R.U32.HI R0, RZ, 0x15, R0 ;  /* 0x00000015ff007819 */ /* 0x000fe80000011600 */
[----:B------:R-:W-:Y:S03]  /*6250*/  LOP3.LUT P0, RZ, R0, 0x3, R237, 0x48, !PT ;  /* 0x0000000300ff7812 */ /* 0x000fe600078048ed */
[----:B------:R-:W1:Y:S01]  /*6260*/  LDTM.16dp32bit_t0_t15.x16 R104, tmem[UR4] ;  /* 0x00000004006879ee */ /* 0x000e620008a00000 */
[----:B------:R-:W1:Y:S09]  /*6270*/  LDTM.16dp32bit_t16_t31.x16 R104, tmem[UR4+0x10] ;  /* 0x00001004006879ee */ /* 0x000e720008a20000 */
[----:B-1----:R-:W-:Y:S05]  /*6280*/  @!P0 BRA `(.L_x_99) ;  /* 0x0000000000408947 */ /* 0x002fea0003800000 */
        /* <DEDUP_REMOVED lines=16> */
.L_x_99:
[----:B------:R-:W-:Y:S05]  /*6390*/  WARPSYNC.ALL ;  /* 0x0000000000007948 */ /* 0x000fea0003800000 */
[C---:B------:R-:W-:Y:S01]  /*63a0*/  R2UR UR4, R16.reuse ;  /* 0x00000000100472ca */ /* 0x040fe200000e0000 */
[----:B------:R-:W-:Y:S05]  /*63b0*/  VIADD R0, R16, 0x40 ;  /* 0x0000004010007836 */ /* 0x000fea0000000000 */
[----:B------:R-:W-:Y:S04]  /*63c0*/  SHF.R.U32.HI R0, RZ, 0x15, R0 ;  /* 0x00000015ff007819 */ /* 0x000fe80000011600 */
[----:B------:R-:W-:Y:S03]  /*63d0*/  LOP3.LUT P0, RZ, R0, 0x3, R237, 0x48, !PT ;  /* 0x0000000300ff7812 */ /* 0x000fe600078048ed */
[----:B------:R-:W1:Y:S01]  /*63e0*/  LDTM.16dp32bit_t0_t15.x16 R88, tmem[UR4+0x20] ;  /* 0x00002004005879ee */ /* 0x000e620008a00000 */
        /* <DEDUP_REMOVED lines=18> */
.L_x_100:
        /* <DEDUP_REMOVED lines=24> */
.L_x_101:
        /* <DEDUP_REMOVED lines=24> */
.L_x_102:
        /* <DEDUP_REMOVED lines=24> */
.L_x_103:
        /* <DEDUP_REMOVED lines=24> */
.L_x_104:
[----:B------:R-:W-:Y:S01]  /*6b10*/  LOP3.LUT P0, RZ, R229, 0x60, RZ, 0xc0, !PT ;  /* 0x00000060e5ff7812 */ /* 0x000fe2000780c0ff */
[----:B------:R-:W-:Y:S05]  /*6b20*/  WARPSYNC.ALL ;  /* 0x0000000000007948 */ /* 0x000fea0003800000 */
[----:B------:R-:W-:Y:S01]  /*6b30*/  R2UR UR4, R16 ;  /* 0x00000000100472ca */ /* 0x000fe200000e0000 */
[C---:B---3--:R-:W-:Y:S01]  /*6b40*/  IMAD R23, R120.reuse, R109, RZ ;  /* 0x0000006d78177224 */ /* 0x048fe200078e02ff */
[----:B------:R-:W-:Y:S01]  /*6b50*/  R2UR UR5, R17 ;  /* 0x00000000110572ca */ /* 0x000fe200000e0000 */
[C---:B------:R-:W-:Y:S01]  /*6b60*/  IMAD R0, R120.reuse, R104, RZ ;  /* 0x0000006878007224 */ /* 0x040fe200078e02ff */
[C---:B----4-:R-:W-:Y:S01]  /*6b70*/  PRMT R228, R149.reuse, 0x8880, RZ ;  /* 0x0000888095e47816 */ /* 0x050fe200000000ff */
[----:B------:R-:W-:Y:S01]  /*6b80*/  IMAD R109, R120, R115, RZ ;  /* 0x00000073786d7224 */ /* 0x000fe200078e02ff */
[----:B------:R-:W-:Y:S01]  /*6b90*/  SHF.L.U32 R115, R148, 0x10, RZ ;  /* 0x0000001094737819 */ /* 0x000fe200000006ff */
[C---:B------:R-:W-:Y:S01]  /*6ba0*/  IMAD R22, R120.reuse, R108, RZ ;  /* 0x0000006c78167224 */ /* 0x040fe200078e02ff */
[----:B------:R-:W-:Y:S01]  /*6bb0*/  SHF.L.U32 R227, R149, 0x10, RZ ;  /* 0x0000001095e37819 */ /* 0x000fe200000006ff */
[C---:B------:R-:W-:Y:S01]  /*6bc0*/  IMAD R3, R120.reuse, R105, RZ ;  /* 0x0000006978037224 */ /* 0x040fe200078e02ff */
[----:B------:R-:W-:Y:S01]  /*6bd0*/  SHF.R.S32.HI R115, RZ, 0x18, R115 ;  /* 0x00000018ff737819 */ /* 0x000fe20000011473 */
[----:B------:R-:W-:Y:S01]  /*6be0*/  IMAD R105, R120, R111, RZ ;  /* 0x0000006f78697224 */ /* 0x000fe200078e02ff */
[C---:B------:R-:W-:Y:S01]  /*6bf0*/  PRMT R223, R150.reuse, 0x8880, RZ ;  /* 0x0000888096df7816 */ /* 0x040fe200000000ff */
[----:B--2---:R-:W-:Y:S01]  /*6c00*/  LDTM.16dp32bit_t0_t15.x16 R4, tmem[UR4+0xc0] ;  /* 0x0000c004000479ee */ /* 0x004fe20008a00000 */
[----:B------:R-:W1:Y:S01]  /*6c10*/  LDTM.16dp32bit_t16_t31.x16 R4, tmem[UR4+0xd0] ;  /* 0x0000d004000479ee */ /* 0x000e620008a20000 */
[----:B------:R-:W-:Y:S01]  /*6c20*/  SHF.L.U32 R222, R150, 0x10, RZ ;  /* 0x0000001096de7819 */ /* 0x000fe200000006ff */
[----:B------:R-:W-:Y:S01]  /*6c30*/  IMAD R104, R120, R110, RZ ;  /* 0x0000006e78687224 */ /* 0x000fe200078e02ff */
[----:B------:R-:W-:Y:S01]  /*6c40*/  SHF.L.U32 R217, R150, 0x8, RZ ;  /* 0x0000000896d97819 */ /* 0x000fe200000006ff */
[----:B------:R-:W-:Y:S01]  /*6c50*/  IMAD R108, R120, R114, RZ ;  /* 0x00000072786c7224 */ /* 0x000fe200078e02ff */
[----:B------:R-:W-:Y:S01]  /*6c60*/  PRMT R114, R148, 0x8880, RZ ;  /* 0x0000888094727816 */ /* 0x000fe200000000ff */
[----:B------:R-:W-:Y:S01]  /*6c70*/  IMAD R110, R120, R116, RZ ;  /* 0x00000074786e7224 */ /* 0x000fe200078e02ff */
[----:B------:R-:W-:Y:S01]  /*6c80*/  SHF.L.U32 R116, R148, 0x8, RZ ;  /* 0x0000000894747819 */ /* 0x000fe200000006ff */
[C---:B------:R-:W-:Y:S01]  /*6c90*/  IMAD R20, R120.reuse, R106, RZ ;  /* 0x0000006a78147224 */ /* 0x040fe200078e02ff */
[----:B------:R-:W-:Y:S01]  /*6ca0*/  PRMT R216, R151, 0x8880, RZ ;  /* 0x0000888097d87816 */ /* 0x000fe200000000ff */
[----:B------:R-:W-:Y:S01]  /*6cb0*/  IMAD R111, R120, R117, RZ ;  /* 0x00000075786f7224 */ /* 0x000fe200078e02ff */
[----:B------:R-:W-:Y:S01]  /*6cc0*/  SHF.R.S32.HI R116, RZ, 0x18, R116 ;  /* 0x00000018ff747819 */ /* 0x000fe20000011474 */
[----:B------:R-:W-:Y:S01]  /*6cd0*/  IMAD R0, R114, R121, R0 ;  /* 0x0000007972007224 */ /* 0x000fe200078e0200 */
[----:B------:R-:W-:Y:S01]  /*6ce0*/  SHF.R.S32.HI R117, RZ, 0x18, R148 ;  /* 0x00000018ff757819 */ /* 0x000fe20000011494 */
[----:B------:R-:W-:Y:S01]  /*6cf0*/  IMAD R21, R120, R107, RZ ;  /* 0x0000006b78157224 */ /* 0x000fe200078e02ff */
[----:B------:R-:W-:Y:S01]  /*6d00*/  MOV R114, R228 ;  /* 0x000000e400727202 */ /* 0x000fe20000000f00 */
[-C--:B------:R-:W-:Y:S01]  /*6d10*/  IMAD R3, R115, R121.reuse, R3 ;  /* 0x0000007973037224 */ /* 0x080fe200078e0203 */
[----:B------:R-:W-:Y:S01]  /*6d20*/  SHF.R.S32.HI R115, RZ, 0x18, R227 ;  /* 0x00000018ff737819 */ /* 0x000fe200000114e3 */
[-C--:B------:R-:W-:Y:S01]  /*6d30*/  IMAD R20, R116, R121.reuse, R20 ;  /* 0x0000007974147224 */ /* 0x080fe200078e0214 */
[----:B------:R-:W-:Y:S01]  /*6d40*/  SHF.L.U32 R214, R151, 0x10, RZ ;  /* 0x0000001097d67819 */ /* 0x000fe200000006ff */
[-C--:B------:R-:W-:Y:S01]  /*6d50*/  IMAD R21, R117, R121.reuse, R21 ;  /* 0x0000007975157224 */ /* 0x080fe200078e0215 */
[----:B------:R-:W-:Y:S01]  /*6d60*/  PRMT R225, R124, 0x8880, RZ ;  /* 0x000088807ce17816 */ /* 0x000fe200000000ff */
[----:B------:R-:W-:Y:S01]  /*6d70*/  IMAD.SHL.U32 R226, R149, 0x100, RZ ;  /* 0x0000010095e27824 */ /* 0x000fe200078e00ff */
[----:B------:R-:W-:Y:S01]  /*6d80*/  SHF.R.S32.HI R122, RZ, 0x18, R151 ;  /* 0x00000018ff7a7819 */ /* 0x000fe20000011497 */
[C---:B------:R-:W-:Y:S01]  /*6d90*/  IMAD R106, R120.reuse, R112, RZ ;  /* 0x00000070786a7224 */ /* 0x040fe200078e02ff */
[----:B------:R-:W-:Y:S01]  /*6da0*/  I2IP.S8.S32.SAT R116, R21, R20, RZ ;  /* 0x0000001415747239 */ /* 0x000fe200000014ff */
[----:B------:R-:W-:Y:S01]  /*6db0*/  IMAD R112, R120, R118, RZ ;  /* 0x0000007678707224 */ /* 0x000fe200078e02ff */
[----:B------:R-:W-:Y:S01]  /*6dc0*/  SHF.R.S32.HI R20, RZ, 0x18, R226 ;  /* 0x00000018ff147819 */ /* 0x000fe200000114e2 */
[-C--:B------:R-:W-:Y:S01]  /*6dd0*/  IMAD R22, R114, R121.reuse, R22 ;  /* 0x0000007972167224 */ /* 0x080fe200078e0216 */
[----:B------:R-:W-:Y:S01]  /*6de0*/  SHF.R.S32.HI R118, RZ, 0x18, R149 ;  /* 0x00000018ff767819 */ /* 0x000fe20000011495 */
[----:B------:R-:W-:Y:S01]  /*6df0*/  IMAD R23, R115, R121, R23 ;  /* 0x0000007973177224 */ /* 0x000fe200078e0217 */
[----:B------:R-:W-:Y:S01]  /*6e00*/  MOV R21, R223 ;  /* 0x000000df00157202 */ /* 0x000fe20000000f00 */
[----:B------:R-:W-:Y:S01]  /*6e10*/  IMAD R104, R20, R121, R104 ;  /* 0x0000007914687224 */ /* 0x000fe200078e0268 */
[----:B------:R-:W-:Y:S01]  /*6e20*/  SHF.R.S32.HI R114, RZ, 0x18, R222 ;  /* 0x00000018ff727819 */ /* 0x000fe200000114de */
[----:B------:R-:W-:Y:S01]  /*6e30*/  IMAD R107, R120, R113, RZ ;  /* 0x00000071786b7224 */ /* 0x000fe200078e02ff */
[----:B------:R-:W-:Y:S01]  /*6e40*/  SHF.R.S32.HI R20, RZ, 0x18, R217 ;  /* 0x00000018ff147819 */ /* 0x000fe200000114d9 */
[----:B------:R-:W-:Y:S01]  /*6e50*/  IMAD R105, R118, R121, R105 ;  /* 0x0000007976697224 */ /* 0x000fe200078e0269 */
[----:B------:R-:W-:Y:S01]  /*6e60*/  I2IP.S8.S32.SAT R116, R3, R0, R116 ;  /* 0x0000000003747239 */ /* 0x000fe20000001474 */
[----:B------:R-:W-:Y:S01]  /*6e70*/  IMAD R113, R120, R119, RZ ;  /* 0x0000007778717224 */ /* 0x000fe200078e02ff */
[----:B------:R-:W-:Y:S01]  /*6e80*/  SHF.R.S32.HI R119, RZ, 0x18, R150 ;  /* 0x00000018ff777819 */ /* 0x000fe20000011496 */
[----:B------:R-:W-:Y:S01]  /*6e90*/  IMAD R106, R21, R121, R106 ;  /* 0x00000079156a7224 */ /* 0x000fe200078e026a */
[----:B------:R-:W-:Y:S01]  /*6ea0*/  SHF.L.U32 R224, R124, 0x10, RZ ;  /* 0x000000107ce07819 */ /* 0x000fe200000006ff */
[----:B------:R-:W-:Y:S01]  /*6eb0*/  IMAD.SHL.U32 R212, R151, 0x100, RZ ;  /* 0x0000010097d47824 */ /* 0x000fe200078e00ff */
[----:B------:R-:W-:Y:S01]  /*6ec0*/  MOV R0, R225 ;  /* 0x000000e100007202 */ /* 0x000fe20000000f00 */
[-C--:B------:R-:W-:Y:S01]  /*6ed0*/  IMAD R107, R114, R121.reuse, R107 ;  /* 0x00000079726b7224 */ /* 0x080fe200078e026b */
[----:B------:R-:W-:Y:S01]  /*6ee0*/  SHF.R.S32.HI R114, RZ, 0x18, R214 ;  /* 0x00000018ff727819 */ /* 0x000fe200000114d6 */
[----:B------:R-:W-:Y:S01]  /*6ef0*/  IMAD.MOV.U32 R21, RZ, RZ, R216 ;  /* 0x000000ffff157224 */ /* 0x000fe200078e00d8 */
[----:B------:R-:W-:Y:S01]  /*6f00*/  SHF.R.S32.HI R115, RZ, 0x18, R212 ;  /* 0x00000018ff737819 */ /* 0x000fe200000114d4 */
[-C--:B------:R-:W-:Y:S01]  /*6f10*/  IMAD R108, R20, R121.reuse, R108 ;  /* 0x00000079146c7224 */ /* 0x080fe200078e026c */
[----:B------:R-:W-:Y:S01]  /*6f20*/  SHF.L.U32 R221, R124, 0x8, RZ ;  /* 0x000000087cdd7819 */ /* 0x000fe200000006ff */
[-C--:B------:R-:W-:Y:S01]  /*6f30*/  IMAD R109, R119, R121.reuse, R109 ;  /* 0x00000079776d7224 */ /* 0x080fe200078e026d */
[----:B------:R-:W-:Y:S01]  /*6f40*/  SHF.R.S32.HI R3, RZ, 0x18, R224 ;  /* 0x00000018ff037819 */ /* 0x000fe200000114e0 */
[-C--:B------:R-:W-:Y:S01]  /*6f50*/  IMAD R110, R21, R121.reuse, R110 ;  /* 0x00000079156e7224 */ /* 0x080fe200078e026e */
[C---:B------:R-:W-:Y:S01]  /*6f60*/  PRMT R220, R125.reuse, 0x8880, RZ ;  /* 0x000088807ddc7816 */ /* 0x040fe200000000ff */
[-C--:B------:R-:W-:Y:S01]  /*6f70*/  IMAD R111, R114, R121.reuse, R111 ;  /* 0x00000079726f7224 */ /* 0x080fe200078e026f */
[----:B------:R-:W-:Y:S01]  /*6f80*/  SHF.R.S32.HI R123, RZ, 0x18, R124 ;  /* 0x00000018ff7b7819 */ /* 0x000fe2000001147c */
[----:B------:R-:W-:Y:S01]  /*6f90*/  IMAD R88, R120, R88, RZ ;  /* 0x0000005878587224 */ /* 0x000fe200078e02ff */
[----:B------:R-:W-:Y:S01]  /*6fa0*/  SHF.L.U32 R219, R125, 0x10, RZ ;  /* 0x000000107ddb7819 */ /* 0x000fe200000006ff */
[-C--:B------:R-:W-:Y:S01]  /*6fb0*/  IMAD R112, R115, R121.reuse, R112 ;  /* 0x0000007973707224 */ /* 0x080fe200078e0270 */
[----:B------:R-:W-:Y:S01]  /*6fc0*/  PRMT R210, R126, 0x8880, RZ ;  /* 0x000088807ed27816 */ /* 0x000fe200000000ff */
[----:B------:R-:W-:Y:S01]  /*6fd0*/  IMAD R113, R122, R121, R113 ;  /* 0x000000797a717224 */ /* 0x000fe200078e0271 */
[----:B------:R-:W-:Y:S01]  /*6fe0*/  SHF.R.S32.HI R20, RZ, 0x18, R219 ;  /* 0x00000018ff147819 */ /* 0x000fe200000114db */
[----:B------:R-:W-:Y:S01]  /*6ff0*/  IMAD R89, R120, R89, RZ ;  /* 0x0000005978597224 */ /* 0x000fe200078e02ff */
[----:B------:R-:W-:Y:S01]  /*7000*/  SHF.R.S32.HI R124, RZ, 0x18, R125 ;  /* 0x00000018ff7c7819 */ /* 0x000fe2000001147d */
[----:B------:R-:W-:Y:S01]  /*7010*/  IMAD R88, R0, R121, R88 ;  /* 0x0000007900587224 */ /* 0x000fe200078e0258 */
[----:B------:R-:W-:Y:S01]  /*7020*/  SHF.R.S32.HI R0, RZ, 0x18, R221 ;  /* 0x00000018ff007819 */ /* 0x000fe200000114dd */
[----:B------:R-:W-:Y:S01]  /*7030*/  IMAD R90, R120, R90, RZ ;  /* 0x0000005a785a7224 */ /* 0x000fe200078e02ff */
[----:B------:R-:W-:Y:S01]  /*7040*/  SHF.L.U32 R209, R126, 0x10, RZ ;  /* 0x000000107ed17819 */ /* 0x000fe200000006ff */
[----:B------:R-:W-:Y:S01]  /*7050*/  IMAD R91, R120, R91, RZ ;  /* 0x0000005b785b7224 */ /* 0x000fe200078e02ff */
[----:B------:R-:W-:Y:S01]  /*7060*/  SHF.L.U32 R207, R126, 0x8, RZ ;  /* 0x000000087ecf7819 */ /* 0x000fe200000006ff */
[----:B------:R-:W-:Y:S01]  /*7070*/  IMAD.SHL.U32 R218, R125, 0x100, RZ ;  /* 0x000001007dda7824 */ /* 0x000fe200078e00ff */
[----:B------:R-:W-:Y:S01]  /*7080*/  PRMT R204, R127, 0x8880, RZ ;  /* 0x000088807fcc7816 */ /* 0x000fe200000000ff */
[-C--:B------:R-:W-:Y:S01]  /*7090*/  IMAD R89, R3, R121.reuse, R89 ;  /* 0x0000007903597224 */ /* 0x080fe200078e0259 */
[----:B------:R-:W-:Y:S01]  /*70a0*/  MOV R3, R220 ;  /* 0x000000dc00037202 */ /* 0x000fe20000000f00 */
[----:B------:R-:W-:Y:S01]  /*70b0*/  IMAD R92, R120, R92, RZ ;  /* 0x0000005c785c7224 */ /* 0x000fe200078e02ff */
[----:B------:R-:W-:Y:S01]  /*70c0*/  SHF.R.S32.HI R21, RZ, 0x18, R218 ;  /* 0x00000018ff157819 */ /* 0x000fe200000114da */
[----:B------:R-:W-:Y:S01]  /*70d0*/  IMAD R90, R0, R121, R90 ;  /* 0x00000079005a7224 */ /* 0x000fe200078e025a */
[----:B------:R-:W-:Y:S01]  /*70e0*/  MOV R0, R210 ;  /* 0x000000d200007202 */ /* 0x000fe20000000f00 */
[C---:B------:R-:W-:Y:S01]  /*70f0*/  IMAD R93, R120.reuse, R93, RZ ;  /* 0x0000005d785d7224 */ /* 0x040fe200078e02ff */
[----:B------:R-:W-:Y:S01]  /*7100*/  SHF.R.S32.HI R125, RZ, 0x18, R126 ;  /* 0x00000018ff7d7819 */ /* 0x000fe2000001147e */
[-C--:B------:R-:W-:Y:S01]  /*7110*/  IMAD R91, R123, R121.reuse, R91 ;  /* 0x000000797b5b7224 */ /* 0x080fe200078e025b */
[----:B------:R-:W-:Y:S01]  /*7120*/  SHF.L.U32 R202, R127, 0x10, RZ ;  /* 0x000000107fca7819 */ /* 0x000fe200000006ff */
[----:B------:R-:W-:Y:S01]  /*7130*/  IMAD R94, R120, R94, RZ ;  /* 0x0000005e785e7224 */ /* 0x000fe200078e02ff */
[----:B------:R-:W-:Y:S01]  /*7140*/  PRMT R215, R128, 0x8880, RZ ;  /* 0x0000888080d77816 */ /* 0x000fe200000000ff */
[----:B------:R-:W-:Y:S01]  /*7150*/  IMAD R92, R3, R121, R92 ;  /* 0x00000079035c7224 */ /* 0x000fe200078e025c */
[----:B------:R-:W-:Y:S01]  /*7160*/  SHF.R.S32.HI R3, RZ, 0x18, R209 ;  /* 0x00000018ff037819 */ /* 0x000fe200000114d1 */
[----:B------:R-:W-:Y:S01]  /*7170*/  IMAD R95, R120, R95, RZ ;  /* 0x0000005f785f7224 */ /* 0x000fe200078e02ff */
[----:B------:R-:W-:Y:S01]  /*7180*/  SHF.R.S32.HI R126, RZ, 0x18, R127 ;  /* 0x00000018ff7e7819 */ /* 0x000fe2000001147f */
[-C--:B------:R-:W-:Y:S01]  /*7190*/  IMAD R93, R20, R121.reuse, R93 ;  /* 0x00000079145d7224 */ /* 0x080fe200078e025d */
[----:B------:R-:W-:Y:S01]  /*71a0*/  SHF.R.S32.HI R20, RZ, 0x18, R202 ;  /* 0x00000018ff147819 */ /* 0x000fe200000114ca */
[----:B------:R-:W-:Y:S01]  /*71b0*/  IMAD R96, R120, R96, RZ ;  /* 0x0000006078607224 */ /* 0x000fe200078e02ff */
[C---:B------:R-:W-:Y:S01]  /*71c0*/  SHF.L.U32 R213, R128.reuse, 0x10, RZ ;  /* 0x0000001080d57819 */ /* 0x040fe200000006ff */
[-C--:B------:R-:W-:Y:S01]  /*71d0*/  IMAD R94, R21, R121.reuse, R94 ;  /* 0x00000079155e7224 */ /* 0x080fe200078e025e */
[----:B------:R-:W-:Y:S01]  /*71e0*/  SHF.L.U32 R211, R128, 0x8, RZ ;  /* 0x0000000880d37819 */ /* 0x000fe200000006ff */
[----:B------:R-:W-:Y:S01]  /*71f0*/  IMAD R95, R124, R121, R95 ;  /* 0x000000797c5f7224 */ /* 0x000fe200078e025f */
[C---:B------:R-:W-:Y:S01]  /*7200*/  PRMT R208, R129.reuse, 0x8880, RZ ;  /* 0x0000888081d07816 */ /* 0x040fe200000000ff */
[----:B------:R-:W-:Y:S01]  /*7210*/  IMAD R97, R120, R97, RZ ;  /* 0x0000006178617224 */ /* 0x000fe200078e02ff */
[----:B------:R-:W-:Y:S01]  /*7220*/  SHF.L.U32 R206, R129, 0x10, RZ ;  /* 0x0000001081ce7819 */ /* 0x000fe200000006ff */
[----:B------:R-:W-:Y:S01]  /*7230*/  IMAD R96, R0, R121, R96 ;  /* 0x0000007900607224 */ /* 0x000fe200078e0260 */
[----:B------:R-:W-:Y:S01]  /*7240*/  SHF.R.S32.HI R0, RZ, 0x18, R207 ;  /* 0x00000018ff007819 */ /* 0x000fe200000114cf */
[----:B------:R-:W-:Y:S01]  /*7250*/  IMAD R98, R120, R98, RZ ;  /* 0x0000006278627224 */ /* 0x000fe200078e02ff */
[----:B------:R-:W-:Y:S01]  /*7260*/  PRMT R198, R130, 0x8880, RZ ;  /* 0x0000888082c67816 */ /* 0x000fe200000000ff */
[----:B------:R-:W-:Y:S01]  /*7270*/  IMAD R99, R120, R99, RZ ;  /* 0x0000006378637224 */ /* 0x000fe200078e02ff */
[----:B------:R-:W-:Y:S01]  /*7280*/  SHF.L.U32 R197, R130, 0x10, RZ ;  /* 0x0000001082c57819 */ /* 0x000fe200000006ff */
[----:B------:R-:W-:Y:S01]  /*7290*/  IMAD.SHL.U32 R200, R127, 0x100, RZ ;  /* 0x000001007fc87824 */ /* 0x000fe200078e00ff */
[----:B------:R-:W-:Y:S01]  /*72a0*/  SHF.R.S32.HI R127, RZ, 0x18, R128 ;  /* 0x00000018ff7f7819 */ /* 0x000fe20000011480 */
[-C--:B------:R-:W-:Y:S01]  /*72b0*/  IMAD R97, R3, R121.reuse, R97 ;  /* 0x0000007903617224 */ /* 0x080fe200078e0261 */
[----:B------:R-:W-:Y:S01]  /*72c0*/  MOV R3, R204 ;  /* 0x000000cc00037202 */ /* 0x000fe20000000f00 */
[----:B------:R-:W-:Y:S01]  /*72d0*/  IMAD R100, R120, R100, RZ ;  /* 0x0000006478647224 */ /* 0x000fe200078e02ff */
[----:B------:R-:W-:Y:S01]  /*72e0*/  SHF.R.S32.HI R21, RZ, 0x18, R200 ;  /* 0x00000018ff157819 */ /* 0x000fe200000114c8 */
[----:B------:R-:W-:Y:S01]  /*72f0*/  IMAD R98, R0, R121, R98 ;  /* 0x0000007900627224 */ /* 0x000fe200078e0262 */
[----:B------:R-:W-:Y:S01]  /*7300*/  SHF.R.S32.HI R128, RZ, 0x18, R129 ;  /* 0x00000018ff807819 */ /* 0x000fe20000011481 */
[----:B------:R-:W-:Y:S01]  /*7310*/  IMAD R101, R120, R101, RZ ;  /* 0x0000006578657224 */ /* 0x000fe200078e02ff */
[----:B------:R-:W-:Y:S01]  /*7320*/  SHF.L.U32 R196, R130, 0x8, RZ ;  /* 0x0000000882c47819 */ /* 0x000fe200000006ff */
[-C--:B------:R-:W-:Y:S01]  /*7330*/  IMAD R99, R125, R121.reuse, R99 ;  /* 0x000000797d637224 */ /* 0x080fe200078e0263 */
[C---:B------:R-:W-:Y:S01]  /*7340*/  PRMT R189, R131.reuse, 0x8880, RZ ;  /* 0x0000888083bd7816 */ /* 0x040fe200000000ff */
[C---:B------:R-:W-:Y:S01]  /*7350*/  IMAD R102, R120.reuse, R102, RZ ;  /* 0x0000006678667224 */ /* 0x040fe200078e02ff */
[----:B------:R-:W-:Y:S01]  /*7360*/  SHF.L.U32 R188, R131, 0x10, RZ ;  /* 0x0000001083bc7819 */ /* 0x000fe200000006ff */
[----:B------:R-:W-:Y:S01]  /*7370*/  IMAD R100, R3, R121, R100 ;  /* 0x0000007903647224 */ /* 0x000fe200078e0264 */
[----:B------:R-:W-:Y:S01]  /*7380*/  SHF.R.S32.HI R3, RZ, 0x18, R213 ;  /* 0x00000018ff037819 */ /* 0x000fe200000114d5 */
[----:B------:R-:W-:Y:S01]  /*7390*/  IMAD R103, R120, R103, RZ ;  /* 0x0000006778677224 */ /* 0x000fe200078e02ff */
[----:B------:R-:W-:Y:S01]  /*73a0*/  PRMT R203, R132, 0x8880, RZ ;  /* 0x0000888084cb7816 */ /* 0x000fe200000000ff */
[-C--:B------:R-:W-:Y:S01]  /*73b0*/  IMAD R101, R20, R121.reuse, R101 ;  /* 0x0000007914657224 */ /* 0x080fe200078e0265 */
[----:B------:R-:W-:Y:S01]  /*73c0*/  SHF.R.S32.HI R20, RZ, 0x18, R211 ;  /* 0x00000018ff147819 */ /* 0x000fe200000114d3 */
[----:B------:R-:W-:Y:S01]  /*73d0*/  IMAD R72, R120, R72, RZ ;  /* 0x0000004878487224 */ /* 0x000fe200078e02ff */
[C---:B------:R-:W-:Y:S01]  /*73e0*/  SHF.L.U32 R201, R132.reuse, 0x10, RZ ;  /* 0x0000001084c97819 */ /* 0x040fe200000006ff */
[----:B------:R-:W-:Y:S01]  /*73f0*/  IMAD R102, R21, R121, R102 ;  /* 0x0000007915667224 */ /* 0x000fe200078e0266 */
[----:B------:R-:W-:Y:S01]  /*7400*/  SHF.L.U32 R199, R132, 0x8, RZ ;  /* 0x0000000884c77819 */ /* 0x000fe200000006ff */
[----:B------:R-:W-:Y:S01]  /*7410*/  IMAD.MOV.U32 R0, RZ, RZ, R215 ;  /* 0x000000ffff007224 */ /* 0x000fe200078e00d7 */
[C---:B------:R-:W-:Y:S01]  /*7420*/  PRMT R195, R133.reuse, 0x8880, RZ ;  /* 0x0000888085c37816 */ /* 0x040fe200000000ff */
[----:B------:R-:W-:Y:S01]  /*7430*/  IMAD R73, R120, R73, RZ ;  /* 0x0000004978497224 */ /* 0x000fe200078e02ff */
[----:B------:R-:W-:Y:S01]  /*7440*/  SHF.L.U32 R194, R133, 0x10, RZ ;  /* 0x0000001085c27819 */ /* 0x000fe200000006ff */
[-C--:B------:R-:W-:Y:S01]  /*7450*/  IMAD R103, R126, R121.reuse, R103 ;  /* 0x000000797e677224 */ /* 0x080fe200078e0267 */
[----:B------:R-:W-:Y:S01]  /*7460*/  PRMT R186, R134, 0x8880, RZ ;  /* 0x0000888086ba7816 */ /* 0x000fe200000000ff */
[----:B------:R-:W-:Y:S01]  /*7470*/  IMAD R74, R120, R74, RZ ;  /* 0x0000004a784a7224 */ /* 0x000fe200078e02ff */
[----:B------:R-:W-:Y:S01]  /*7480*/  SHF.L.U32 R185, R134, 0x10, RZ ;  /* 0x0000001086b97819 */ /* 0x000fe200000006ff */
[----:B------:R-:W-:Y:S01]  /*7490*/  IMAD R72, R0, R121, R72 ;  /* 0x0000007900487224 */ /* 0x000fe200078e0248 */
[----:B------:R-:W-:Y:S01]  /*74a0*/  MOV R0, R208 ;  /* 0x000000d000007202 */ /* 0x000fe20000000f00 */
[----:B------:R-:W-:Y:S01]  /*74b0*/  IMAD R75, R120, R75, RZ ;  /* 0x0000004b784b7224 */ /* 0x000fe200078e02ff */
[----:B------:R-:W-:Y:S01]  /*74c0*/  SHF.L.U32 R184, R134, 0x8, RZ ;  /* 0x0000000886b87819 */ /* 0x000fe200000006ff */
[----:B------:R-:W-:Y:S01]  /*74d0*/  IMAD.SHL.U32 R205, R129, 0x100, RZ ;  /* 0x0000010081cd7824 */ /* 0x000fe200078e00ff */
[----:B------:R-:W-:Y:S01]  /*74e0*/  SHF.R.S32.HI R129, RZ, 0x18, R130 ;  /* 0x00000018ff817819 */ /* 0x000fe20000011482 */
[-C--:B------:R-:W-:Y:S01]  /*74f0*/  IMAD R73, R3, R121.reuse, R73 ;  /* 0x0000007903497224 */ /* 0x080fe200078e0249 */
[----:B------:R-:W-:Y:S01]  /*7500*/  SHF.R.S32.HI R3, RZ, 0x18, R206 ;  /* 0x00000018ff037819 */ /* 0x000fe200000114ce */
[----:B------:R-:W-:Y:S01]  /*7510*/  IMAD R76, R120, R76, RZ ;  /* 0x0000004c784c7224 */ /* 0x000fe200078e02ff */
[----:B------:R-:W-:Y:S01]  /*7520*/  SHF.R.S32.HI R130, RZ, 0x18, R131 ;  /* 0x00000018ff827819 */ /* 0x000fe20000011483 */
[----:B------:R-:W-:Y:S01]  /*7530*/  IMAD R74, R20, R121, R74 ;  /* 0x00000079144a7224 */ /* 0x000fe200078e024a */
[----:B------:R-:W-:Y:S01]  /*7540*/  SHF.R.S32.HI R20, RZ, 0x18, R205 ;  /* 0x00000018ff147819 */ /* 0x000fe200000114cd */
[C---:B------:R-:W-:Y:S01]  /*7550*/  IMAD R77, R120.reuse, R77, RZ ;  /* 0x0000004d784d7224 */ /* 0x040fe200078e02ff */
[----:B------:R-:W-:Y:S01]  /*7560*/  PRMT R177, R135, 0x8880, RZ ;  /* 0x0000888087b17816 */ /* 0x000fe200000000ff */
[-C--:B------:R-:W-:Y:S01]  /*7570*/  IMAD R75, R127, R121.reuse, R75 ;  /* 0x000000797f4b7224 */ /* 0x080fe200078e024b */
[----:B------:R-:W-:Y:S01]  /*7580*/  SHF.L.U32 R176, R135, 0x10, RZ ;  /* 0x0000001087b07819 */ /* 0x000fe200000006ff */
[----:B------:R-:W-:Y:S01]  /*7590*/  IMAD R78, R120, R78, RZ ;  /* 0x0000004e784e7224 */ /* 0x000fe200078e02ff */
[----:B------:R-:W-:Y:S01]  /*75a0*/  PRMT R192, R136, 0x8880, RZ ;  /* 0x0000888088c07816 */ /* 0x000fe200000000ff */
[----:B------:R-:W-:Y:S01]  /*75b0*/  IMAD R76, R0, R121, R76 ;  /* 0x00000079004c7224 */ /* 0x000fe200078e024c */
[----:B------:R-:W-:Y:S01]  /*75c0*/  MOV R0, R198 ;  /* 0x000000c600007202 */ /* 0x000fe20000000f00 */
[----:B------:R-:W-:Y:S01]  /*75d0*/  IMAD R79, R120, R79, RZ ;  /* 0x0000004f784f7224 */ /* 0x000fe200078e02ff */
[----:B------:R-:W-:Y:S01]  /*75e0*/  SHF.L.U32 R191, R136, 0x10, RZ ;  /* 0x0000001088bf7819 */ /* 0x000fe200000006ff */
[-C--:B------:R-:W-:Y:S01]  /*75f0*/  IMAD R77, R3, R121.reuse, R77 ;  /* 0x00000079034d7224 */ /* 0x080fe200078e024d */
[----:B------:R-:W-:Y:S01]  /*7600*/  SHF.R.S32.HI R3, RZ, 0x18, R197 ;  /* 0x00000018ff037819 */ /* 0x000fe200000114c5 */
[----:B------:R-:W-:Y:S01]  /*7610*/  IMAD R80, R120, R80, RZ ;  /* 0x0000005078507224 */ /* 0x000fe200078e02ff */
[----:B------:R-:W-:Y:S01]  /*7620*/  SHF.L.U32 R190, R136, 0x8, RZ ;  /* 0x0000000888be7819 */ /* 0x000fe200000006ff */
[----:B------:R-:W-:Y:S01]  /*7630*/  IMAD R78, R20, R121, R78 ;  /* 0x00000079144e7224 */ /* 0x000fe200078e024e */
[----:B------:R-:W-:Y:S01]  /*7640*/  SHF.R.S32.HI R20, RZ, 0x18, R196 ;  /* 0x00000018ff147819 */ /* 0x000fe200000114c4 */
[----:B------:R-:W-:Y:S01]  /*7650*/  IMAD R81, R120, R81, RZ ;  /* 0x0000005178517224 */ /* 0x000fe200078e02ff */
[C---:B------:R-:W-:Y:S01]  /*7660*/  PRMT R183, R137.reuse, 0x8880, RZ ;  /* 0x0000888089b77816 */ /* 0x040fe200000000ff */
        /* <DEDUP_REMOVED lines=20> */
[----:B------:R-:W-:Y:S01]  /*77b0*/  IMAD R86, R120, R86, RZ ;  /* 0x0000005678567224 */ /* 0x000fe200078e02ff */
[----:B------:R-:W-:Y:S01]  /*77c0*/  SHF.L.U32 R167, R139, 0x10, RZ ;  /* 0x000000108ba77819 */ /* 0x000fe200000006ff */
[----:B------:R-:W-:Y:S01]  /*77d0*/  IMAD R84, R0, R121, R84 ;  /* 0x0000007900547224 */ /* 0x000fe200078e0254 */
[----:B------:R-:W-:Y:S01]  /*77e0*/  MOV R0, R203 ;  /* 0x000000cb00007202 */ /* 0x000fe20000000f00 */
[----:B------:R-:W-:Y:S01]  /*77f0*/  IMAD R87, R120, R87, RZ ;  /* 0x0000005778577224 */ /* 0x000fe200078e02ff */
[----:B------:R-:W-:Y:S01]  /*7800*/  PRMT R180, R140, 0x8880, RZ ;  /* 0x000088808cb47816 */ /* 0x000fe200000000ff */
[-C--:B------:R-:W-:Y:S01]  /*7810*/  IMAD R85, R3, R121.reuse, R85 ;  /* 0x0000007903557224 */ /* 0x080fe200078e0255 */
[----:B------:R-:W-:Y:S01]  /*7820*/  SHF.R.S32.HI R3, RZ, 0x18, R201 ;  /* 0x00000018ff037819 */ /* 0x000fe200000114c9 */
[----:B------:R-:W-:Y:S01]  /*7830*/  IMAD R56, R120, R56, RZ ;  /* 0x0000003878387224 */ /* 0x000fe200078e02ff */
[----:B------:R-:W-:Y:S01]  /*7840*/  SHF.L.U32 R179, R140, 0x10, RZ ;  /* 0x000000108cb37819 */ /* 0x000fe200000006ff */
        /* <DEDUP_REMOVED lines=9> */
[----:B------:R-:W-:Y:S01]  /*78e0*/  PRMT R165, R142, 0x8880, RZ ;  /* 0x000088808ea57816 */ /* 0x000fe200000000ff */
        /* <DEDUP_REMOVED lines=10> */
[----:B------:R-:W-:Y:S01]  /*7990*/  IMAD.MOV.U32 R0, RZ, RZ, R195 ;  /* 0x000000ffff007224 */ /* 0x000fe200078e00c3 */
[----:B------:R-:W-:Y:S01]  /*79a0*/  SHF.L.U32 R163, R142, 0x8, RZ ;  /* 0x000000088ea37819 */ /* 0x000fe200000006ff */
        /* <DEDUP_REMOVED lines=42> */
[C---:B------:R-:W-:Y:S01]  /*7c50*/  IMAD R71, R120.reuse, R71, RZ ;  /* 0x0000004778477224 */ /* 0x040fe200078e02ff */
        /* <DEDUP_REMOVED lines=8> */
[----:B------:R-:W-:Y:S01]  /*7ce0*/  SHF.R.S32.HI R21, RZ, 0x18, R148 ;  /* 0x00000018ff157819 */ /* 0x000fe20000011494 */
[-C--:B------:R-:W-:Y:S01]  /*7cf0*/  IMAD R71, R134, R121.reuse, R71 ;  /* 0x0000007986477224 */ /* 0x080fe200078e0247 */
[----:B------:R-:W-:Y:S01]  /*7d00*/  LOP3.LUT R241, R241, 0x600, RZ, 0xc0, !PT ;  /* 0x00000600f1f17812 */ /* 0x000fe200078ec0ff */
[----:B------:R-:W-:Y:S01]  /*7d10*/  IMAD R42, R120, R42, RZ ;  /* 0x0000002a782a7224 */ /* 0x000fe200078e02ff */
[----:B------:R-:W-:Y:S01]  /*7d20*/  LOP3.LUT R240, R239, 0x80, RZ, 0xc0, !PT ;  /* 0x00000080eff07812 */ /* 0x000fe200078ec0ff */
[----:B------:R-:W-:Y:S01]  /*7d30*/  IMAD R40, R0, R121, R40 ;  /* 0x0000007900287224 */ /* 0x000fe200078e0228 */
[----:B------:R-:W-:Y:S01]  /*7d40*/  MOV R0, R183 ;  /* 0x000000b700007202 */ /* 0x000fe20000000f00 */
[C---:B------:R-:W-:Y:S01]  /*7d50*/  IMAD R43, R120.reuse, R43, RZ ;  /* 0x0000002b782b7224 */ /* 0x040fe200078e02ff */
[----:B------:R-:W-:Y:S01]  /*7d60*/  I2IP.S8.S32.SAT R90, R91, R90, RZ ;  /* 0x0000005a5b5a7239 */ /* 0x000fe200000014ff */
        /* <DEDUP_REMOVED lines=9> */
[----:B------:R-:W-:Y:S01]  /*7e00*/  I2IP.S8.S32.SAT R74, R75, R74, RZ ;  /* 0x0000004a4b4a7239 */ /* 0x000fe200000014ff */
[-C--:B------:R-:W-:Y:S01]  /*7e10*/  IMAD R43, R135, R121.reuse, R43 ;  /* 0x00000079872b7224 */ /* 0x080fe200078e022b */
[----:B------:R-:W-:Y:S01]  /*7e20*/  I2IP.S8.S32.SAT R58, R59, R58, RZ ;  /* 0x0000003a3b3a7239 */ /* 0x000fe200000014ff */
[----:B------:R-:W-:Y:S01]  /*7e30*/  IMAD R46, R120, R46, RZ ;  /* 0x0000002e782e7224 */ /* 0x000fe200078e02ff */
[----:B------:R-:W-:Y:S01]  /*7e40*/  LOP3.LUT R241, R241, 0x60, R239, 0xf8, !PT ;  /* 0x00000060f1f17812 */ /* 0x000fe200078ef8ef */
[----:B------:R-:W-:Y:S01]  /*7e50*/  IMAD R44, R0, R121, R44 ;  /* 0x00000079002c7224 */ /* 0x000fe200078e022c */
[----:B------:R-:W-:Y:S01]  /*7e60*/  I2IP.S8.S32.SAT R42, R43, R42, RZ ;  /* 0x0000002a2b2a7239 */ /* 0x000fe200000014ff */
[----:B------:R-:W-:Y:S01]  /*7e70*/  IMAD R47, R120, R47, RZ ;  /* 0x0000002f782f7224 */ /* 0x000fe200078e02ff */
[----:B------:R-:W-:Y:S01]  /*7e80*/  LOP3.LUT R240, R240, 0x10, R229, 0xf8, !PT ;  /* 0x00000010f0f07812 */ /* 0x000fe200078ef8e5 */
[-C--:B------:R-:W-:Y:S01]  /*7e90*/  IMAD R45, R3, R121.reuse, R45 ;  /* 0x00000079032d7224 */ /* 0x080fe200078e022d */
[----:B------:R-:W-:Y:S01]  /*7ea0*/  SHF.R.S32.HI R3, RZ, 0x18, R173 ;  /* 0x00000018ff037819 */ /* 0x000fe200000114ad */
[----:B------:R-:W-:Y:S01]  /*7eb0*/  IMAD R48, R120, R48, RZ ;  /* 0x0000003078307224 */ /* 0x000fe200078e02ff */
[----:B------:R-:W-:Y:S01]  /*7ec0*/  I2IP.S8.S32.SAT R88, R89, R88, R90 ;  /* 0x0000005859587239 */ /* 0x000fe2000000145a */
[----:B------:R-:W-:Y:S01]  /*7ed0*/  IMAD R46, R20, R121, R46 ;  /* 0x00000079142e7224 */ /* 0x000fe200078e022e */
[----:B------:R-:W-:Y:S01]  /*7ee0*/  SHF.R.S32.HI R20, RZ, 0x18, R172 ;  /* 0x00000018ff147819 */ /* 0x000fe200000114ac */
[----:B------:R-:W-:Y:S01]  /*7ef0*/  IMAD.MOV.U32 R0, RZ, RZ, R174 ;  /* 0x000000ffff007224 */ /* 0x000fe200078e00ae */
[----:B------:R-:W-:Y:S01]  /*7f00*/  I2IP.S8.S32.SAT R72, R73, R72, R74 ;  /* 0x0000004849487239 */ /* 0x000fe2000000144a */
[----:B------:R-:W-:Y:S01]  /*7f10*/  IMAD R49, R120, R49, RZ ;  /* 0x0000003178317224 */ /* 0x000fe200078e02ff */
[----:B------:R-:W-:Y:S01]  /*7f20*/  I2IP.S8.S32.SAT R56, R57, R56, R58 ;  /* 0x0000003839387239 */ /* 0x000fe2000000143a */
[-C--:B------:R-:W-:Y:S01]  /*7f30*/  IMAD R47, R136, R121.reuse, R47 ;  /* 0x00000079882f7224 */ /* 0x080fe200078e022f */
[----:B------:R-:W-:Y:S01]  /*7f40*/  I2IP.S8.S32.SAT R40, R41, R40, R42 ;  /* 0x0000002829287239 */ /* 0x000fe2000000142a */
[----:B------:R-:W-:Y:S01]  /*7f50*/  IMAD R50, R120, R50, RZ ;  /* 0x0000003278327224 */ /* 0x000fe200078e02ff */
[----:B------:R-:W-:Y:S01]  /*7f60*/  LOP3.LUT R239, R241, 0x100, R239, 0xf8, !PT ;  /* 0x00000100f1ef7812 */ /* 0x000fe200078ef8ef */
        /* <DEDUP_REMOVED lines=17> */
[----:B------:R-:W-:Y:S01]  /*8080*/  I2IP.S8.S32.SAT R94, R95, R94, RZ ;  /* 0x0000005e5f5e7239 */ /* 0x000fe200000014ff */
[----:B------:R-:W-:Y:S01]  /*8090*/  IMAD R52, R0, R121, R52 ;  /* 0x0000007900347224 */ /* 0x000fe200078e0234 */
[----:B------:R-:W-:Y:S01]  /*80a0*/  MOV R0, R180 ;  /* 0x000000b400007202 */ /* 0x000fe20000000f00 */
[C---:B------:R-:W-:Y:S01]  /*80b0*/  IMAD R55, R120.reuse, R55, RZ ;  /* 0x0000003778377224 */ /* 0x040fe200078e02ff */
[----:B------:R-:W-:Y:S01]  /*80c0*/  I2IP.S8.S32.SAT R90, R99, R98, RZ ;  /* 0x00000062635a7239 */ /* 0x000fe200000014ff */
[-C--:B------:R-:W-:Y:S01]  /*80d0*/  IMAD R53, R3, R121.reuse, R53 ;  /* 0x0000007903357224 */ /* 0x080fe200078e0235 */
[----:B------:R-:W-:Y:S01]  /*80e0*/  SHF.R.S32.HI R3, RZ, 0x18, R179 ;  /* 0x00000018ff037819 */ /* 0x000fe200000114b3 */
[----:B------:R-:W-:Y:S01]  /*80f0*/  IMAD R24, R120, R24, RZ ;  /* 0x0000001878187224 */ /* 0x000fe200078e02ff */
[----:B------:R-:W-:Y:S01]  /*8100*/  I2IP.S8.S32.SAT R91, R103, R102, RZ ;  /* 0x00000066675b7239 */ /* 0x000fe200000014ff */
[----:B------:R-:W-:Y:S01]  /*8110*/  IMAD R54, R20, R121, R54 ;  /* 0x0000007914367224 */ /* 0x000fe200078e0236 */
[----:B------:R-:W-:Y:S01]  /*8120*/  SHF.R.S32.HI R20, RZ, 0x18, R178 ;  /* 0x00000018ff147819 */ /* 0x000fe200000114b2 */
[----:B------:R-:W-:Y:S01]  /*8130*/  IMAD R25, R120, R25, RZ ;  /* 0x0000001978197224 */ /* 0x000fe200078e02ff */
        /* <DEDUP_REMOVED lines=30> */
[----:B------:R-:W-:Y:S01]  /*8320*/  I2IP.S8.S32.SAT R24, R25, R24, R26 ;  /* 0x0000001819187239 */ /* 0x000fe2000000141a */
[----:B------:R-:W-:Y:S01]  /*8330*/  IMAD R30, R20, R121, R30 ;  /* 0x00000079141e7224 */ /* 0x000fe200078e021e */
[----:B------:R-:W-:Y:S01]  /*8340*/  SHF.R.S32.HI R20, RZ, 0x18, R163 ;  /* 0x00000018ff147819 */ /* 0x000fe200000114a3 */
[----:B------:R-:W-:Y:S01]  /*8350*/  IMAD R33, R120, R33, RZ ;  /* 0x0000002178217224 */ /* 0x000fe200078e02ff */
[----:B------:R-:W-:Y:S01]  /*8360*/  I2IP.S8.S32.SAT R42, R51, R50, RZ ;  /* 0x00000032332a7239 */ /* 0x000fe200000014ff */
[-C--:B------:R-:W-:Y:S01]  /*8370*/  IMAD R31, R140, R121.reuse, R31 ;  /* 0x000000798c1f7224 */ /* 0x080fe200078e021f */
[----:B------:R-:W-:Y:S01]  /*8380*/  I2IP.S8.S32.SAT R43, R55, R54, RZ ;  /* 0x00000036372b7239 */ /* 0x000fe200000014ff */
[----:B------:R-:W-:Y:S01]  /*8390*/  IMAD R34, R120, R34, RZ ;  /* 0x0000002278227224 */ /* 0x000fe200078e02ff */
[----:B------:R-:W-:Y:S01]  /*83a0*/  I2IP.S8.S32.SAT R117, R23, R22, R104 ;  /* 0x0000001617757239 */ /* 0x000fe20000001468 */
[----:B------:R-:W-:Y:S01]  /*83b0*/  IMAD R32, R0, R121, R32 ;  /* 0x0000007900207224 */ /* 0x000fe200078e0220 */
[----:B------:R-:W-:Y:S01]  /*83c0*/  I2IP.S8.S32.SAT R25, R31, R30, RZ ;  /* 0x0000001e1f197239 */ /* 0x000fe200000014ff */
[C---:B------:R-:W-:Y:S01]  /*83d0*/  IMAD R35, R120.reuse, R35, RZ ;  /* 0x0000002378237224 */ /* 0x040fe200078e02ff */
[----:B------:R-:W-:Y:S01]  /*83e0*/  I2IP.S8.S32.SAT R118, R107, R106, R108 ;  /* 0x0000006a6b767239 */ /* 0x000fe2000000146c */
        /* <DEDUP_REMOVED lines=9> */
[----:B------:R-:W-:Y:S01]  /*8480*/  I2IP.S8.S32.SAT R119, R111, R110, R112 ;  /* 0x0000006e6f777239 */ /* 0x000fe20000001470 */
[C---:B------:R-:W-:Y:S01]  /*8490*/  IMAD R37, R120.reuse, R37, RZ ;  /* 0x0000002578257224 */ /* 0x040fe200078e02ff */
[----:B------:R-:W-:Y:S01]  /*84a0*/  I2IP.S8.S32.SAT R89, R93, R92, R94 ;  /* 0x0000005c5d597239 */ /* 0x000fe2000000145e */
[-C--:B------:R-:W-:Y:S01]  /*84b0*/  IMAD R35, R141, R121.reuse, R35 ;  /* 0x000000798d237224 */ /* 0x080fe200078e0223 */
[----:B------:R-:W-:Y:S01]  /*84c0*/  I2IP.S8.S32.SAT R90, R97, R96, R90 ;  /* 0x00000060615a7239 */ /* 0x000fe2000000145a */
[----:B------:R-:W-:Y:S01]  /*84d0*/  IMAD R38, R120, R38, RZ ;  /* 0x0000002678267224 */ /* 0x000fe200078e02ff */
[----:B------:R-:W-:Y:S01]  /*84e0*/  I2IP.S8.S32.SAT R91, R101, R100, R91 ;  /* 0x00000064655b7239 */ /* 0x000fe2000000145b */
[----:B------:R-:W-:Y:S01]  /*84f0*/  IMAD R36, R0, R121, R36 ;  /* 0x0000007900247224 */ /* 0x000fe200078e0224 */
[----:B------:R-:W-:Y:S01]  /*8500*/  MOV R0, R159 ;  /* 0x0000009f00007202 */ /* 0x000fe20000000f00 */
[C---:B------:R-:W-:Y:S01]  /*8510*/  IMAD R39, R120.reuse, R39, RZ ;  /* 0x0000002778277224 */ /* 0x040fe200078e02ff */
[----:B------:R-:W-:Y:S01]  /*8520*/  I2IP.S8.S32.SAT R26, R35, R34, RZ ;  /* 0x00000022231a7239 */ /* 0x000fe200000014ff */
[-C--:B------:R-:W-:Y:S01]  /*8530*/  IMAD R37, R3, R121.reuse, R37 ;  /* 0x0000007903257224 */ /* 0x080fe200078e0225 */
[----:B------:R-:W-:Y:S01]  /*8540*/  SHF.R.S32.HI R3, RZ, 0x18, R158 ;  /* 0x00000018ff037819 */ /* 0x000fe2000001149e */
[----:B-1----:R-:W-:Y:S01]  /*8550*/  IMAD R4, R120, R4, RZ ;  /* 0x0000000478047224 */ /* 0x002fe200078e02ff */
[----:B------:R-:W-:Y:S01]  /*8560*/  I2IP.S8.S32.SAT R73, R77, R76, R73 ;  /* 0x0000004c4d497239 */ /* 0x000fe20000001449 */
[----:B------:R-:W-:Y:S01]  /*8570*/  IMAD R38, R20, R121, R38 ;  /* 0x0000007914267224 */ /* 0x000fe200078e0226 */
[----:B------:R-:W-:Y:S01]  /*8580*/  SHF.R.S32.HI R20, RZ, 0x18, R157 ;  /* 0x00000018ff147819 */ /* 0x000fe2000001149d */
[----:B------:R-:W-:Y:S01]  /*8590*/  IMAD R5, R120, R5, RZ ;  /* 0x0000000578057224 */ /* 0x000fe200078e02ff */
[----:B------:R-:W-:Y:S01]  /*85a0*/  UIADD3 UR4, UPT, UPT, UR5, 0x110, URZ ;  /* 0x0000011005047890 */ /* 0x000fe2000fffe0ff */
[-C--:B------:R-:W-:Y:S01]  /*85b0*/  IMAD R39, R142, R121.reuse, R39 ;  /* 0x000000798e277224 */ /* 0x080fe200078e0227 */
[----:B------:R-:W-:Y:S01]  /*85c0*/  NOP ;  /* 0x0000000000007918 */ /* 0x000fe20000000000 */
[-C--:B------:R-:W-:Y:S01]  /*85d0*/  IMAD R4, R0, R121.reuse, R4 ;  /* 0x0000007900047224 */ /* 0x080fe200078e0204 */
[----:B------:R-:W-:Y:S01]  /*85e0*/  MOV R0, R156 ;  /* 0x0000009c00007202 */ /* 0x000fe20000000f00 */
[C---:B------:R-:W-:Y:S01]  /*85f0*/  IMAD R6, R120.reuse, R6, RZ ;  /* 0x0000000678067224 */ /* 0x040fe200078e02ff */
[----:B------:R-:W-:Y:S01]  /*8600*/  UPRMT UR4, UR62, 0x654, UR4 ;  /* 0x000006543e047896 */ /* 0x000fe20008000004 */
[----:B------:R-:W-:Y:S01]  /*8610*/  IMAD R5, R3, R121, R5 ;  /* 0x0000007903057224 */ /* 0x000fe200078e0205 */
[----:B------:R-:W-:Y:S01]  /*8620*/  SHF.R.S32.HI R3, RZ, 0x18, R155 ;  /* 0x00000018ff037819 */ /* 0x000fe2000001149b */
[C---:B------:R-:W-:Y:S01]  /*8630*/  IMAD R7, R120.reuse, R7, RZ ;  /* 0x0000000778077224 */ /* 0x040fe200078e02ff */
[----:B------:R-:W-:Y:S01]  /*8640*/  I2IP.S8.S32.SAT R74, R81, R80, R74 ;  /* 0x00000050514a7239 */ /* 0x000fe2000000144a */
[----:B------:R-:W-:Y:S01]  /*8650*/  IMAD.SHL.U32 R154, R145, 0x100, RZ ;  /* 0x00000100919a7824 */ /* 0x000fe200078e00ff */
[----:B------:R-:W-:Y:S01]  /*8660*/  SHF.R.S32.HI R145, RZ, 0x18, R146 ;  /* 0x00000018ff917819 */ /* 0x000fe20000011492 */
[----:B------:R-:W-:Y:S01]  /*8670*/  IMAD R8, R120, R8, RZ ;  /* 0x0000000878087224 */ /* 0x000fe200078e02ff */
[----:B------:R-:W-:Y:S01]  /*8680*/  SHF.R.S32.HI R146, RZ, 0x18, R147 ;  /* 0x00000018ff927819 */ /* 0x000fe20000011493 */
[----:B------:R-:W-:Y:S01]  /*8690*/  IMAD R6, R20, R121, R6 ;  /* 0x0000007914067224 */ /* 0x000fe200078e0206 */
[----:B------:R-:W-:Y:S01]  /*86a0*/  SHF.R.S32.HI R20, RZ, 0x18, R154 ;  /* 0x00000018ff147819 */ /* 0x000fe2000001149a */
[----:B------:R-:W-:Y:S01]  /*86b0*/  IMAD R9, R120, R9, RZ ;  /* 0x0000000978097224 */ /* 0x000fe200078e02ff */
[----:B------:R-:W-:Y:S01]  /*86c0*/  SYNCS.ARRIVE.TRANS64.RED.A1T0 RZ, [UR4], RZ ;  /* 0x000000ffffff79a7 */ /* 0x000fe20008100404 */
[-C--:B------:R-:W-:Y:S01]  /*86d0*/  IMAD R7, R143, R121.reuse, R7 ;  /* 0x000000798f077224 */ /* 0x080fe200078e0207 */
[----:B------:R-:W-:Y:S01]  /*86e0*/  I2IP.S8.S32.SAT R75, R85, R84, R75 ;  /* 0x00000054554b7239 */ /* 0x000fe2000000144b */
[----:B------:R-:W-:Y:S01]  /*86f0*/  IMAD R8, R0, R121, R8 ;  /* 0x0000007900087224 */ /* 0x000fe200078e0208 */
[----:B------:R-:W-:Y:S01]  /*8700*/  MOV R0, R153 ;  /* 0x0000009900007202 */ /* 0x000fe20000000f00 */
[C---:B------:R-:W-:Y:S01]  /*8710*/  IMAD R10, R120.reuse, R10, RZ ;  /* 0x0000000a780a7224 */ /* 0x040fe200078e02ff */
[----:B------:R-:W-:Y:S01]  /*8720*/  I2IP.S8.S32.SAT R57, R61, R60, R57 ;  /* 0x0000003c3d397239 */ /* 0x000fe20000001439 */
[----:B------:R-:W-:Y:S01]  /*8730*/  IMAD R9, R3, R121, R9 ;  /* 0x0000007903097224 */ /* 0x000fe200078e0209 */
[----:B------:R-:W-:Y:S01]  /*8740*/  SHF.R.S32.HI R3, RZ, 0x18, R152 ;  /* 0x00000018ff037819 */ /* 0x000fe20000011498 */
[C---:B------:R-:W-:Y:S01]  /*8750*/  IMAD R11, R120.reuse, R11, RZ ;  /* 0x0000000b780b7224 */ /* 0x040fe200078e02ff */
[----:B------:R-:W-:Y:S01]  /*8760*/  I2IP.S8.S32.SAT R58, R65, R64, R58 ;  /* 0x00000040413a7239 */ /* 0x000fe2000000143a */
[----:B------:R-:W-:Y:S01]  /*8770*/  IMAD R12, R120, R12, RZ ;  /* 0x0000000c780c7224 */ /* 0x000fe200078e02ff */
[----:B------:R-:W-:Y:S01]  /*8780*/  I2IP.S8.S32.SAT R59, R69, R68, R59 ;  /* 0x00000044453b7239 */ /* 0x000fe2000000143b */
[-C--:B------:R-:W-:Y:S01]  /*8790*/  IMAD R10, R20, R121.reuse, R10 ;  /* 0x00000079140a7224 */ /* 0x080fe200078e020a */
[----:B------:R-:W-:Y:S01]  /*87a0*/  I2IP.S8.S32.SAT R41, R45, R44, R41 ;  /* 0x0000002c2d297239 */ /* 0x000fe20000001429 */
[-C--:B------:R-:W-:Y:S01]  /*87b0*/  IMAD R11, R144, R121.reuse, R11 ;  /* 0x00000079900b7224 */ /* 0x080fe200078e020b */
[----:B------:R-:W-:Y:S01]  /*87c0*/  I2IP.S8.S32.SAT R42, R49, R48, R42 ;  /* 0x00000030312a7239 */ /* 0x000fe2000000142a */
[----:B------:R-:W-:Y:S01]  /*87d0*/  IMAD R12, R0, R121, R12 ;  /* 0x00000079000c7224 */ /* 0x000fe200078e020c */
[----:B------:R-:W-:Y:S01]  /*87e0*/  SHF.R.S32.HI R0, RZ, 0x18, R151 ;  /* 0x00000018ff007819 */ /* 0x000fe20000011497 */
[C---:B------:R-:W-:Y:S01]  /*87f0*/  IMAD R13, R120.reuse, R13, RZ ;  /* 0x0000000d780d7224 */ /* 0x040fe200078e02ff */
[----:B------:R-:W-:Y:S01]  /*8800*/  I2IP.S8.S32.SAT R43, R53, R52, R43 ;  /* 0x00000034352b7239 */ /* 0x000fe2000000142b */
[----:B------:R-:W-:Y:S01]  /*8810*/  IMAD.U32 R149, R147, 0x10000, RZ ;  /* 0x0001000093957824 */ /* 0x000fe200078e00ff */
[----:B------:R-:W-:Y:S01]  /*8820*/  SHF.L.U32 R147, R229, 0x2, RZ ;  /* 0x00000002e5937819 */ /* 0x000fe200000006ff */
[C---:B------:R-:W-:Y:S01]  /*8830*/  IMAD R14, R120.reuse, R14, RZ ;  /* 0x0000000e780e7224 */ /* 0x040fe200078e02ff */
[----:B------:R-:W-:Y:S01]  /*8840*/  I2IP.S8.S32.SAT R25, R29, R28, R25 ;  /* 0x0000001c1d197239 */ /* 0x000fe20000001419 */
[----:B------:R-:W-:Y:S01]  /*8850*/  IMAD R13, R3, R121, R13 ;  /* 0x00000079030d7224 */ /* 0x000fe200078e020d */
[----:B------:R-:W-:Y:S01]  /*8860*/  MOV R3, R150 ;  /* 0x0000009600037202 */ /* 0x000fe20000000f00 */
[C---:B------:R-:W-:Y:S01]  /*8870*/  IMAD R15, R120.reuse, R15, RZ ;  /* 0x0000000f780f7224 */ /* 0x040fe200078e02ff */
[----:B------:R-:W-:Y:S01]  /*8880*/  SHF.R.S32.HI R20, RZ, 0x18, R149 ;  /* 0x00000018ff147819 */ /* 0x000fe20000011495 */
[----:B------:R-:W-:Y:S01]  /*8890*/  IMAD R16, R120, R16, RZ ;  /* 0x0000001078107224 */ /* 0x000fe200078e02ff */
[----:B------:R-:W-:Y:S01]  /*88a0*/  I2IP.S8.S32.SAT R26, R33, R32, R26 ;  /* 0x00000020211a7239 */ /* 0x000fe2000000141a */
[----:B------:R-:W-:Y:S01]  /*88b0*/  IMAD R14, R0, R121, R14 ;  /* 0x00000079000e7224 */ /* 0x000fe200078e020e */
[----:B------:R-:W-:Y:S01]  /*88c0*/  I2IP.S8.S32.SAT R6, R7, R6, RZ ;  /* 0x0000000607067239 */ /* 0x000fe200000014ff */
[----:B------:R-:W-:Y:S01]  /*88d0*/  IMAD R17, R120, R17, RZ ;  /* 0x0000001178117224 */ /* 0x000fe200078e02ff */
[----:B------:R-:W-:Y:S01]  /*88e0*/  LOP3.LUT R147, R240, 0x10, R147, 0x78, !PT ;  /* 0x00000010f0937812 */ /* 0x000fe200078e7893 */
[-C--:B------:R-:W-:Y:S01]  /*88f0*/  IMAD R15, R145, R121.reuse, R15 ;  /* 0x00000079910f7224 */ /* 0x080fe200078e020f */
[----:B------:R-:W-:Y:S01]  /*8900*/  I2IP.S8.S32.SAT R4, R5, R4, R6 ;  /* 0x0000000405047239 */ /* 0x000fe20000001406 */
[----:B------:R-:W-:Y:S01]  /*8910*/  IMAD R16, R3, R121, R16 ;  /* 0x0000007903107224 */ /* 0x000fe200078e0210 */
[----:B------:R-:W-:Y:S01]  /*8920*/  LOP3.LUT R147, R239, R147, RZ, 0xfc, !PT ;  /* 0x00000093ef937212 */ /* 0x000fe200078efcff */
[----:B------:R-:W-:Y:S01]  /*8930*/  IMAD R18, R120, R18, RZ ;  /* 0x0000001278127224 */ /* 0x000fe200078e02ff */
[----:B------:R-:W-:Y:S01]  /*8940*/  I2IP.S8.S32.SAT R27, R39, R38, RZ ;  /* 0x00000026271b7239 */ /* 0x000fe200000014ff */
[----:B------:R-:W-:Y:S01]  /*8950*/  IMAD R17, R20, R121, R17 ;  /* 0x0000007914117224 */ /* 0x000fe200078e0211 */
[----:B------:R-:W-:Y:S01]  /*8960*/  I2IP.S8.S32.SAT R10, R11, R10, RZ ;  /* 0x0000000a0b0a7239 */ /* 0x000fe200000014ff */
[----:B------:R1:W-:Y:S01]  /*8970*/  STS.128 [R147+UR45+0x3a00], R116 ;  /* 0x003a007493007988 */ /* 0x0003e20008000c2d */
[----:B------:R-:W-:Y:S01]  /*8980*/  IMAD R19, R120, R19, RZ ;  /* 0x0000001378137224 */ /* 0x000fe200078e02ff */
[----:B------:R-:W-:Y:S01]  /*8990*/  I2IP.S8.S32.SAT R14, R15, R14, RZ ;  /* 0x0000000e0f0e7239 */ /* 0x000fe200000014ff */
[-C--:B------:R-:W-:Y:S01]  /*89a0*/  IMAD R18, R21, R121.reuse, R18 ;  /* 0x0000007915127224 */ /* 0x080fe200078e0212 */
[----:B------:R-:W-:Y:S01]  /*89b0*/  I2IP.S8.S32.SAT R27, R37, R36, R27 ;  /* 0x00000024251b7239 */ /* 0x000fe2000000141b */
[----:B------:R-:W-:Y:S01]  /*89c0*/  IMAD R19, R146, R121, R19 ;  /* 0x0000007992137224 */ /* 0x000fe200078e0213 */
[----:B------:R-:W-:Y:S01]  /*89d0*/  I2IP.S8.S32.SAT R5, R9, R8, R10 ;  /* 0x0000000809057239 */ /* 0x000fe2000000140a */
[----:B------:R-:W-:Y:S01]  /*89e0*/  UIADD3 UR6, UPT, UPT, UR39, 0x1, URZ ;  /* 0x0000000127067890 */ /* 0x000fe2000fffe0ff */
[----:B------:R1:W-:Y:S01]  /*89f0*/  STS.128 [R147+UR45+0x4200], R88 ;  /* 0x0042005893007988 */ /* 0x0003e20008000c2d */
[----:B------:R-:W-:Y:S01]  /*8a00*/  I2IP.S8.S32.SAT R6, R13, R12, R14 ;  /* 0x0000000c0d067239 */ /* 0x000fe2000000140e */
[----:B------:R-:W-:Y:S01]  /*8a10*/  BSSY.RECONVERGENT B0, `(.L_x_105) ;  /* 0x0000038000007945 */ /* 0x000fe20003800200 */
[----:B------:R-:W-:Y:S04]  /*8a20*/  I2IP.S8.S32.SAT R7, R19, R18, RZ ;  /* 0x0000001213077239 */ /* 0x000fe800000014ff */
[----:B------:R-:W-:Y:S01]  /*8a30*/  I2IP.S8.S32.SAT R7, R17, R16, R7 ;  /* 0x0000001011077239 */ /* 0x000fe20000001407 */
[----:B------:R1:W-:Y:S08]  /*8a40*/  STS.128 [R147+UR45+0x4a00], R72 ;  /* 0x004a004893007988 */ /* 0x0003f00008000c2d */
[----:B------:R1:W-:Y:S08]  /*8a50*/  STS.128 [R147+UR45+0x5200], R56 ;  /* 0x0052003893007988 */ /* 0x0003f00008000c2d */
[----:B------:R1:W-:Y:S08]  /*8a60*/  STS.128 [R147+UR45+0x5a00], R40 ;  /* 0x005a002893007988 */ /* 0x0003f00008000c2d */
[----:B------:R1:W-:Y:S08]  /*8a70*/  STS.128 [R147+UR45+0x6200], R24 ;  /* 0x0062001893007988 */ /* 0x0003f00008000c2d */
[----:B------:R1:W-:Y:S01]  /*8a80*/  STS.128 [R147+UR45+0x6a00], R4 ;  /* 0x006a000493007988 */ /* 0x0003e20008000c2d */
[----:B------:R-:W-:Y:S01]  /*8a90*/  @!PT LDS RZ, [RZ] ;  /* 0x00000000fffff984 */ /* 0x000fe20000000800 */
[----:B------:R-:W-:Y:S01]  /*8aa0*/  @!PT LDS RZ, [RZ] ;  /* 0x00000000fffff984 */ /* 0x000fe20000000800 */
[----:B------:R-:W-:Y:S01]  /*8ab0*/  @!PT LDS RZ, [RZ] ;  /* 0x00000000fffff984 */ /* 0x000fe20000000800 */
[----:B------:R-:W-:Y:S01]  /*8ac0*/  @!PT LDS RZ, [RZ] ;  /* 0x00000000fffff984 */ /* 0x000fe20000000800 */
[----:B------:R2:W-:Y:S07]  /*8ad0*/  MEMBAR.ALL.CTA ;  /* 0x0000000000007992 */ /* 0x0005ee0000008000 */
[----:B--2---:R-:W2:Y:S02]  /*8ae0*/  FENCE.VIEW.ASYNC.S ;  /* 0x00000000000073c6 */ /* 0x004ea40000000000 */
[----:B--2---:R-:W-:Y:S06]  /*8af0*/  BAR.SYNC.DEFER_BLOCKING 0x1, 0x80 ;  /* 0x0042000000007b1d */ /* 0x004fec0000010000 */
[----:B------:R-:W-:Y:S05]  /*8b00*/  @P0 BRA `(.L_x_106) ;  /* 0x0000000000a00947 */ /* 0x000fea0003800000 */
[----:B------:R-:W2:Y:S01]  /*8b10*/  LDCU.64 UR14, c[0x0][0x348] ;  /* 0x00006900ff0e77ac */ /* 0x000ea20008000a00 */
[----:B------:R-:W-:Y:S02]  /*8b20*/  UIMAD UR9, UR47, 0xe0, URZ ;  /* 0x000000e02f0978a4 */ /* 0x000fe4000f8e02ff */
[----:B------:R-:W-:Y:S02]  /*8b30*/  USHF.L.U32 UR10, UR46, 0x6, URZ ;  /* 0x000000062e0a7899 */ /* 0x000fe400080006ff */
[----:B------:R-:W-:Y:S01]  /*8b40*/  UIADD3 UR8, UPT, UPT, UR45, 0x3a00, URZ ;  /* 0x00003a002d087890 */ /* 0x000fe2000fffe0ff */
[----:B------:R-:W-:Y:S01]  /*8b50*/  UMOV UR11, UR36 ;  /* 0x00000024000b7c82 */ /* 0x000fe20008000000 */
[----:B------:R-:W-:Y:S02]  /*8b60*/  UIADD3 UR16, UPT, UPT, UR45, 0x4200, URZ ;  /* 0x000042002d107890 */ /* 0x000fe4000fffe0ff */
[----:B------:R-:W-:Y:S01]  /*8b70*/  UIADD3 UR17, UPT, UPT, UR9, 0x20, URZ ;  /* 0x0000002009117890 */ /* 0x000fe2000fffe0ff */
[----:B------:R-:W-:Y:S01]  /*8b80*/  UMOV UR19, UR36 ;  /* 0x0000002400137c82 */ /* 0x000fe20008000000 */
[----:B------:R-:W-:Y:S01]  /*8b90*/  UMOV UR18, UR10 ;  /* 0x0000000a00127c82 */ /* 0x000fe20008000000 */
[----:B------:R-:W-:Y:S02]  /*8ba0*/  UIADD3 UR28, UPT, UPT, UR45, 0x4a00, URZ ;  /* 0x00004a002d1c7890 */ /* 0x000fe4000fffe0ff */
[----:B--2---:R-:W-:Y:S02]  /*8bb0*/  UIADD3 UR4, UP0, UPT, UR14, 0x680, URZ ;  /* 0x000006800e047890 */ /* 0x004fe4000ff1e0ff */
[----:B------:R-:W-:Y:S02]  /*8bc0*/  UIADD3 UR29, UPT, UPT, UR9, 0x40, URZ ;  /* 0x00000040091d7890 */ /* 0x000fe4000fffe0ff */
[----:B------:R-:W-:Y:S01]  /*8bd0*/  UIADD3.X UR5, UPT, UPT, URZ, UR15, URZ, UP0, !UPT ;  /* 0x0000000fff057290 */ /* 0x000fe200087fe4ff */
[----:B------:R-:W-:Y:S01]  /*8be0*/  UMOV UR31, UR36 ;  /* 0x00000024001f7c82 */ /* 0x000fe20008000000 */
[----:B------:R-:W-:Y:S01]  /*8bf0*/  UMOV UR30, UR10 ;  /* 0x0000000a001e7c82 */ /* 0x000fe20008000000 */
[----:B------:R-:W-:Y:S02]  /*8c00*/  UIADD3 UR32, UPT, UPT, UR45, 0x5200, URZ ;  /* 0x000052002d207890 */ /* 0x000fe4000fffe0ff */
[----:B------:R-:W-:Y:S01]  /*8c10*/  UIADD3 UR33, UPT, UPT, UR9, 0x60, URZ ;  /* 0x0000006009217890 */ /* 0x000fe2000fffe0ff */
[----:B------:R-:W-:Y:S03]  /*8c20*/  UMOV UR35, UR36 ;  /* 0x0000002400237c82 */ /* 0x000fe60008000000 */
[----:B------:R2:W-:Y:S01]  /*8c30*/  UTMASTG.3D [UR8], [UR4] ;  /* 0x00000008040073b5 */ /* 0x0005e20008010000 */
[----:B------:R-:W-:Y:S01]  /*8c40*/  UMOV UR34, UR10 ;  /* 0x0000000a00227c82 */ /* 0x000fe20008000000 */
[----:B------:R-:W-:Y:S02]  /*8c50*/  UIADD3 UR24, UPT, UPT, UR45, 0x5a00, URZ ;  /* 0x00005a002d187890 */ /* 0x000fe4000fffe0ff */
[----:B------:R-:W-:Y:S01]  /*8c60*/  UIADD3 UR25, UPT, UPT, UR9, 0x80, URZ ;  /* 0x0000008009197890 */ /* 0x000fe2000fffe0ff */
[----:B------:R-:W-:Y:S01]  /*8c70*/  UMOV UR27, UR36 ;  /* 0x00000024001b7c82 */ /* 0x000fe20008000000 */
[----:B------:R-:W-:Y:S01]  /*8c80*/  UMOV UR26, UR10 ;  /* 0x0000000a001a7c82 */ /* 0x000fe20008000000 */
[----:B------:R2:W-:Y:S01]  /*8c90*/  UTMASTG.3D [UR16], [UR4] ;  /* 0x00000010040073b5 */ /* 0x0005e20008010000 */
[----:B------:R-:W-:Y:S02]  /*8ca0*/  UIADD3 UR20, UPT, UPT, UR45, 0x6200, URZ ;  /* 0x000062002d147890 */ /* 0x000fe4000fffe0ff */
[----:B------:R-:W-:Y:S01]  /*8cb0*/  UIADD3 UR21, UPT, UPT, UR9, 0xa0, URZ ;  /* 0x000000a009157890 */ /* 0x000fe2000fffe0ff */
[----:B------:R-:W-:Y:S01]  /*8cc0*/  UMOV UR23, UR36 ;  /* 0x0000002400177c82 */ /* 0x000fe20008000000 */
[----:B------:R-:W-:Y:S01]  /*8cd0*/  UMOV UR22, UR10 ;  /* 0x0000000a00167c82 */ /* 0x000fe20008000000 */
[----:B------:R-:W-:Y:S01]  /*8ce0*/  UIADD3 UR12, UPT, UPT, UR45, 0x6a00, URZ ;  /* 0x00006a002d0c7890 */ /* 0x000fe2000fffe0ff */
[----:B------:R2:W-:Y:S01]  /*8cf0*/  UTMASTG.3D [UR28], [UR4] ;  /* 0x0000001c040073b5 */ /* 0x0005e20008010000 */
[----:B------:R-:W-:Y:S01]  /*8d00*/  UIADD3 UR13, UPT, UPT, UR9, 0xc0, URZ ;  /* 0x000000c0090d7890 */ /* 0x000fe2000fffe0ff */
[----:B------:R-:W-:Y:S01]  /*8d10*/  UMOV UR15, UR36 ;  /* 0x00000024000f7c82 */ /* 0x000fe20008000000 */
[----:B------:R-:W-:Y:S01]  /*8d20*/  UMOV UR14, UR10 ;  /* 0x0000000a000e7c82 */ /* 0x000fe20008000000 */
[----:B------:R2:W-:Y:S01]  /*8d30*/  UTMASTG.3D [UR32], [UR4] ;  /* 0x00000020040073b5 */ /* 0x0005e20008010000 */
[----:B------:R2:W-:Y:S01]  /*8d40*/  UTMASTG.3D [UR24], [UR4] ;  /* 0x00000018040073b5 */ /* 0x0005e20008010000 */
[----:B------:R2:W-:Y:S04]  /*8d50*/  UTMASTG.3D [UR20], [UR4] ;  /* 0x00000014040073b5 */ /* 0x0005e80008010000 */
[----:B------:R2:W-:Y:S01]  /*8d60*/  UTMASTG.3D [UR12], [UR4] ;  /* 0x0000000c040073b5 */ /* 0x0005e20008010000 */
[----:B------:R0:W-:Y:S01]  /*8d70*/  UTMACMDFLUSH ;  /* 0x00000000000079b7 */ /* 0x0001e20000000000 */
[----:B--2---:R-:W-:Y:S04]  /*8d80*/  DEPBAR.LE SB0, 0x0 ;  /* 0x000080000000791a */ /* 0x004fe80000000000 */
.L_x_106:
[----:B------:R-:W-:Y:S05]  /*8d90*/  BSYNC.RECONVERGENT B0 ;  /* 0x0000000000007941 */ /* 0x000fea0003800200 */
.L_x_105:
[----:B------:R-:W-:Y:S01]  /*8da0*/  UISETP.NE.AND UP2, UPT, UR49, URZ, UPT ;  /* 0x000000ff3100728c */ /* 0x000fe2000bf45270 */
[----:B------:R-:W-:Y:S01]  /*8db0*/  BAR.SYNC.DEFER_BLOCKING 0x1, 0x80 ;  /* 0x0042000000007b1d */ /* 0x000fe20000010000 */
[----:B------:R-:W-:Y:S02]  /*8dc0*/  UISETP.NE.AND UP0, UPT, UR48, 0x2, UPT ;  /* 0x000000023000788c */ /* 0x000fe4000bf05270 */
[----:B------:R-:W-:Y:S02]  /*8dd0*/  UISETP.NE.AND UP1, UPT, UR6, 0x4, UPT ;  /* 0x000000040600788c */ /* 0x000fe4000bf25270 */
[----:B------:R-:W-:Y:S02]  /*8de0*/  USEL UR5, URZ, 0x1, UP0 ;  /* 0x00000001ff057887 */ /* 0x000fe40008000000 */
[----:B------:R-:W-:Y:S02]  /*8df0*/  USEL UR4, URZ, 0x1, UP1 ;  /* 0x00000001ff047887 */ /* 0x000fe40008800000 */
[----:B------:R-:W-:Y:S02]  /*8e00*/  UIADD3 UR47, UPT, UPT, UR37, UR57, URZ ;  /* 0x00000039252f7290 */ /* 0x000fe4000fffe0ff */
[----:B------:R-:W-:Y:S02]  /*8e10*/  UIADD3 UR46, UPT, UPT, UR38, UR58, URZ ;  /* 0x0000003a262e7290 */ /* 0x000fe4000fffe0ff */
[----:B------:R-:W-:Y:S02]  /*8e20*/  USEL UR16, UR48, URZ, UP0 ;  /* 0x000000ff30107287 */ /* 0x000fe40008000000 */
[----:B------:R-:W-:Y:S02]  /*8e30*/  USEL UR39, UR6, URZ, UP1 ;  /* 0x000000ff06277287 */ /* 0x000fe40008800000 */
[----:B------:R-:W-:Y:S02]  /*8e40*/  ULOP3.LUT UR50, UR50, UR5, URZ, 0x3c, !UPT ;  /* 0x0000000532327292 */ /* 0x000fe4000f8e3cff */
[----:B------:R-:W-:Y:S01]  /*8e50*/  ULOP3.LUT UR51, UR51, UR4, URZ, 0x3c, !UPT ;  /* 0x0000000433337292 */ /* 0x000fe2000f8e3cff */
[----:B------:R-:W-:Y:S01]  /*8e60*/  UMOV UR36, UR56 ;  /* 0x0000003800247c82 */ /* 0x000fe20008000000 */
[----:B------:R-:W-:Y:S10]  /*8e70*/  BRA.U UP2, `(.L_x_107) ;  /* 0xffffffc102287547 */ /* 0x000ff4000b83ffff */
[----:B------:R-:W-:Y:S05]  /*8e80*/  EXIT ;  /* 0x000000000000794d */ /* 0x000fea0003800000 */
.L_x_20:
[----:B--2---:R2:W3:Y:S02]  /*8e90*/  SYNCS.PHASECHK.TRANS64.TRYWAIT P0, [R0+URZ+0x140], R2 ;  /* 0x00014002000075a7 */ /* 0x0044e400080011ff */
[----:B---3--:R-:W-:Y:S05]  /*8ea0*/  @!P0 NANOSLEEP.SYNCS 0x989680 ;  /* 0x009896800000895d */ /* 0x008fea0003900000 */
[----:B------:R-:W3:Y:S02]  /*8eb0*/  @!P0 SYNCS.PHASECHK.TRANS64 P0, [R0+URZ+0x140], R2 ;  /* 0x00014002000085a7 */ /* 0x000ee400080010ff */
[----:B---3--:R-:W-:Y:S05]  /*8ec0*/  @!P0 BRA `(.L_x_20) ;  /* 0xfffffffc00f08947 */ /* 0x008fea000383ffff */
[----:B------:R-:W-:Y:S05]  /*8ed0*/  BRA `(.L_x_108) ;  /* 0xffffff8800307947 */ /* 0x000fea000383ffff */
.L_x_23:
[----:B-1----:R-:W-:Y:S07]  /*8ee0*/  MOV R0, UR33 ;  /* 0x0000002100007c02 */ /* 0x002fee0008000f00 */
.L_x_109:
[----:B-1----:R1:W2:Y:S02]  /*8ef0*/  SYNCS.PHASECHK.TRANS64.TRYWAIT P0, [R0+URZ+0x58], R3 ;  /* 0x00005803000075a7 */ /* 0x0022a400080011ff */
[----:B--2---:R-:W-:Y:S05]  /*8f00*/  @!P0 NANOSLEEP.SYNCS 0x989680 ;  /* 0x009896800000895d */ /* 0x004fea0003900000 */
[----:B------:R-:W2:Y:S02]  /*8f10*/  @!P0 SYNCS.PHASECHK.TRANS64 P0, [R0+URZ+0x58], R3 ;  /* 0x00005803000085a7 */ /* 0x000ea400080010ff */
[----:B--2---:R-:W-:Y:S05]  /*8f20*/  @!P0 BRA `(.L_x_109) ;  /* 0xfffffffc00f08947 */ /* 0x004fea000383ffff */
[----:B------:R-:W-:Y:S05]  /*8f30*/  BRA `(.L_x_22) ;  /* 0xffffff8800787947 */ /* 0x000fea000383ffff */
.L_x_29:
[----:B-1----:R-:W-:Y:S07]  /*8f40*/  MOV R0, UR17 ;  /* 0x0000001100007c02 */ /* 0x002fee0008000f00 */
.L_x_110:
[----:B-1----:R1:W2:Y:S02]  /*8f50*/  SYNCS.PHASECHK.TRANS64.TRYWAIT P0, [R0+URZ+0x58], R3 ;  /* 0x00005803000075a7 */ /* 0x0022a400080011ff */
[----:B--2---:R-:W-:Y:S05]  /*8f60*/  @!P0 NANOSLEEP.SYNCS 0x989680 ;  /* 0x009896800000895d */ /* 0x004fea0003900000 */
[----:B------:R-:W2:Y:S02]  /*8f70*/  @!P0 SYNCS.PHASECHK.TRANS64 P0, [R0+URZ+0x58], R3 ;  /* 0x00005803000085a7 */ /* 0x000ea400080010ff */
[----:B--2---:R-:W-:Y:S05]  /*8f80*/  @!P0 BRA `(.L_x_110) ;  /* 0xfffffffc00f08947 */ /* 0x004fea000383ffff */
[----:B------:R-:W-:Y:S05]  /*8f90*/  BRA `(.L_x_28) ;  /* 0xffffff8c00207947 */ /* 0x000fea000383ffff */
.L_x_33:
[----:B-1----:R1:W2:Y:S02]  /*8fa0*/  SYNCS.PHASECHK.TRANS64.TRYWAIT P0, [R3+URZ+0xd0], R0 ;  /* 0x0000d000030075a7 */ /* 0x0022a400080011ff */
[----:B--2---:R-:W-:Y:S05]  /*8fb0*/  @!P0 NANOSLEEP.SYNCS 0x989680 ;  /* 0x009896800000895d */ /* 0x004fea0003900000 */
[----:B------:R-:W2:Y:S02]  /*8fc0*/  @!P0 SYNCS.PHASECHK.TRANS64 P0, [R3+URZ+0xd0], R0 ;  /* 0x0000d000030085a7 */ /* 0x000ea400080010ff */
[----:B--2---:R-:W-:Y:S05]  /*8fd0*/  @!P0 BRA `(.L_x_33) ;  /* 0xfffffffc00f08947 */ /* 0x004fea000383ffff */
[----:B------:R-:W-:Y:S05]  /*8fe0*/  BRA `(.L_x_111) ;  /* 0xffffff8c00b07947 */ /* 0x000fea000383ffff */
.L_x_37:
[----:B------:R-:W-:-:S07]  /*8ff0*/  MOV R0, UR4 ;  /* 0x0000000400007c02 */ /* 0x000fce0008000f00 */
.L_x_112:
[----:B-1----:R1:W2:Y:S02]  /*9000*/  SYNCS.PHASECHK.TRANS64.TRYWAIT P0, [R0+URZ], R2 ;  /* 0x00000002000075a7 */ /* 0x0022a400080011ff */
[----:B--2---:R-:W-:Y:S05]  /*9010*/  @!P0 NANOSLEEP.SYNCS 0x989680 ;  /* 0x009896800000895d */ /* 0x004fea0003900000 */
[----:B------:R-:W2:Y:S02]  /*9020*/  @!P0 SYNCS.PHASECHK.TRANS64 P0, [R0+URZ], R2 ;  /* 0x00000002000085a7 */ /* 0x000ea400080010ff */
[----:B--2---:R-:W-:Y:S05]  /*9030*/  @!P0 BRA `(.L_x_112) ;  /* 0xfffffffc00f08947 */ /* 0x004fea000383ffff */
[----:B------:R-:W-:Y:S05]  /*9040*/  BRA `(.L_x_113) ;  /* 0xffffff9400547947 */ /* 0x000fea000383ffff */
.L_x_38:
[----:B------:R-:W-:-:S07]  /*9050*/  MOV R0, UR5 ;  /* 0x0000000500007c02 */ /* 0x000fce0008000f00 */
.L_x_114:
[----:B-1----:R1:W2:Y:S02]  /*9060*/  SYNCS.PHASECHK.TRANS64.TRYWAIT P0, [R0+URZ], R3 ;  /* 0x00000003000075a7 */ /* 0x0022a400080011ff */
[----:B--2---:R-:W-:Y:S05]  /*9070*/  @!P0 NANOSLEEP.SYNCS 0x989680 ;  /* 0x009896800000895d */ /* 0x004fea0003900000 */
[----:B------:R-:W2:Y:S02]  /*9080*/  @!P0 SYNCS.PHASECHK.TRANS64 P0, [R0+URZ], R3 ;  /* 0x00000003000085a7 */ /* 0x000ea400080010ff */
[----:B--2---:R-:W-:Y:S05]  /*9090*/  @!P0 BRA `(.L_x_114) ;  /* 0xfffffffc00f08947 */ /* 0x004fea000383ffff */
[----:B------:R-:W-:Y:S05]  /*90a0*/  BRA `(.L_x_115) ;  /* 0xffffff9400607947 */ /* 0x000fea000383ffff */
.L_x_39:
[----:B------:R-:W-:-:S07]  /*90b0*/  MOV R0, UR5 ;  /* 0x0000000500007c02 */ /* 0x000fce0008000f00 */
.L_x_116:
[----:B-1----:R1:W2:Y:S02]  /*90c0*/  SYNCS.PHASECHK.TRANS64.TRYWAIT P0, [R0+URZ], R3 ;  /* 0x00000003000075a7 */ /* 0x0022a400080011ff */
[----:B--2---:R-:W-:Y:S05]  /*90d0*/  @!P0 NANOSLEEP.SYNCS 0x989680 ;  /* 0x009896800000895d */ /* 0x004fea0003900000 */
[----:B------:R-:W2:Y:S02]  /*90e0*/  @!P0 SYNCS.PHASECHK.TRANS64 P0, [R0+URZ], R3 ;  /* 0x00000003000085a7 */ /* 0x000ea400080010ff */
[----:B--2---:R-:W-:Y:S05]  /*90f0*/  @!P0 BRA `(.L_x_116) ;  /* 0xfffffffc00f08947 */ /* 0x004fea000383ffff */
[----:B------:R-:W-:Y:S05]  /*9100*/  BRA `(.L_x_117) ;  /* 0xffffff94006c7947 */ /* 0x000fea000383ffff */
.L_x_40:
[----:B------:R-:W-:-:S07]  /*9110*/  MOV R0, UR5 ;  /* 0x0000000500007c02 */ /* 0x000fce0008000f00 */
.L_x_118:
[----:B-1----:R1:W2:Y:S02]  /*9120*/  SYNCS.PHASECHK.TRANS64.TRYWAIT P0, [R0+URZ], R3 ;  /* 0x00000003000075a7 */ /* 0x0022a400080011ff */
[----:B--2---:R-:W-:Y:S05]  /*9130*/  @!P0 NANOSLEEP.SYNCS 0x989680 ;  /* 0x009896800000895d */ /* 0x004fea0003900000 */
[----:B------:R-:W2:Y:S02]  /*9140*/  @!P0 SYNCS.PHASECHK.TRANS64 P0, [R0+URZ], R3 ;  /* 0x00000003000085a7 */ /* 0x000ea400080010ff */
[----:B--2---:R-:W-:Y:S05]  /*9150*/  @!P0 BRA `(.L_x_118) ;  /* 0xfffffffc00f08947 */ /* 0x004fea000383ffff */
[----:B------:R-:W-:Y:S05]  /*9160*/  BRA `(.L_x_119) ;  /* 0xffffff9400787947 */ /* 0x000fea000383ffff */
.L_x_41:
[----:B------:R-:W-:-:S07]  /*9170*/  MOV R0, UR5 ;  /* 0x0000000500007c02 */ /* 0x000fce0008000f00 */
.L_x_120:
[----:B-1----:R1:W2:Y:S02]  /*9180*/  SYNCS.PHASECHK.TRANS64.TRYWAIT P0, [R0+URZ], R3 ;  /* 0x00000003000075a7 */ /* 0x0022a400080011ff */
[----:B--2---:R-:W-:Y:S05]  /*9190*/  @!P0 NANOSLEEP.SYNCS 0x989680 ;  /* 0x009896800000895d */ /* 0x004fea0003900000 */
[----:B------:R-:W2:Y:S02]  /*91a0*/  @!P0 SYNCS.PHASECHK.TRANS64 P0, [R0+URZ], R3 ;  /* 0x00000003000085a7 */ /* 0x000ea400080010ff */
[----:B--2---:R-:W-:Y:S05]  /*91b0*/  @!P0 BRA `(.L_x_120) ;  /* 0xfffffffc00f08947 */ /* 0x004fea000383ffff */
[----:B------:R-:W-:Y:S05]  /*91c0*/  BRA `(.L_x_121) ;  /* 0xffffff9400847947 */ /* 0x000fea000383ffff */
.L_x_42:
[----:B------:R-:W-:-:S07]  /*91d0*/  MOV R0, UR5 ;  /* 0x0000000500007c02 */ /* 0x000fce0008000f00 */
.L_x_122:
[----:B-1----:R1:W2:Y:S02]  /*91e0*/  SYNCS.PHASECHK.TRANS64.TRYWAIT P0, [R0+URZ], R3 ;  /* 0x00000003000075a7 */ /* 0x0022a400080011ff */
[----:B--2---:R-:W-:Y:S05]  /*91f0*/  @!P0 NANOSLEEP.SYNCS 0x989680 ;  /* 0x009896800000895d */ /* 0x004fea0003900000 */
[----:B------:R-:W2:Y:S02]  /*9200*/  @!P0 SYNCS.PHASECHK.TRANS64 P0, [R0+URZ], R3 ;  /* 0x00000003000085a7 */ /* 0x000ea400080010ff */
[----:B--2---:R-:W-:Y:S05]  /*9210*/  @!P0 BRA `(.L_x_122) ;  /* 0xfffffffc00f08947 */ /* 0x004fea000383ffff */
[----:B------:R-:W-:Y:S05]  /*9220*/  BRA `(.L_x_123) ;  /* 0xffffff9400907947 */ /* 0x000fea000383ffff */
.L_x_43:
[----:B------:R-:W-:-:S07]  /*9230*/  MOV R0, UR5 ;  /* 0x0000000500007c02 */ /* 0x000fce0008000f00 */
.L_x_124:
[----:B-1----:R1:W2:Y:S02]  /*9240*/  SYNCS.PHASECHK.TRANS64.TRYWAIT P0, [R0+URZ], R3 ;  /* 0x00000003000075a7 */ /* 0x0022a400080011ff */
[----:B--2---:R-:W-:Y:S05]  /*9250*/  @!P0 NANOSLEEP.SYNCS 0x989680 ;  /* 0x009896800000895d */ /* 0x004fea0003900000 */
[----:B------:R-:W2:Y:S02]  /*9260*/  @!P0 SYNCS.PHASECHK.TRANS64 P0, [R0+URZ], R3 ;  /* 0x00000003000085a7 */ /* 0x000ea400080010ff */
[----:B--2---:R-:W-:Y:S05]  /*9270*/  @!P0 BRA `(.L_x_124) ;  /* 0xfffffffc00f08947 */ /* 0x004fea000383ffff */
[----:B------:R-:W-:Y:S05]  /*9280*/  BRA `(.L_x_125) ;  /* 0xffffff94009c7947 */ /* 0x000fea000383ffff */
.L_x_44:
[----:B------:R-:W-:-:S07]  /*9290*/  MOV R0, UR5 ;  /* 0x0000000500007c02 */ /* 0x000fce0008000f00 */
.L_x_126:
[----:B-1----:R1:W2:Y:S02]  /*92a0*/  SYNCS.PHASECHK.TRANS64.TRYWAIT P0, [R0+URZ], R3 ;  /* 0x00000003000075a7 */ /* 0x0022a400080011ff */
[----:B--2---:R-:W-:Y:S05]  /*92b0*/  @!P0 NANOSLEEP.SYNCS 0x989680 ;  /* 0x009896800000895d */ /* 0x004fea0003900000 */
[----:B------:R-:W2:Y:S02]  /*92c0*/  @!P0 SYNCS.PHASECHK.TRANS64 P0, [R0+URZ], R3 ;  /* 0x00000003000085a7 */ /* 0x000ea400080010ff */
[----:B--2---:R-:W-:Y:S05]  /*92d0*/  @!P0 BRA `(.L_x_126) ;  /* 0xfffffffc00f08947 */ /* 0x004fea000383ffff */
[----:B------:R-:W-:Y:S05]  /*92e0*/  BRA `(.L_x_127) ;  /* 0xffffff9400a87947 */ /* 0x000fea000383ffff */
.L_x_45:
[----:B------:R-:W-:-:S07]  /*92f0*/  MOV R0, UR5 ;  /* 0x0000000500007c02 */ /* 0x000fce0008000f00 */
.L_x_128:
[----:B-1----:R1:W2:Y:S02]  /*9300*/  SYNCS.PHASECHK.TRANS64.TRYWAIT P0, [R0+URZ], R3 ;  /* 0x00000003000075a7 */ /* 0x0022a400080011ff */
[----:B--2---:R-:W-:Y:S05]  /*9310*/  @!P0 NANOSLEEP.SYNCS 0x989680 ;  /* 0x009896800000895d */ /* 0x004fea0003900000 */
[----:B------:R-:W2:Y:S02]  /*9320*/  @!P0 SYNCS.PHASECHK.TRANS64 P0, [R0+URZ], R3 ;  /* 0x00000003000085a7 */ /* 0x000ea400080010ff */
[----:B--2---:R-:W-:Y:S05]  /*9330*/  @!P0 BRA `(.L_x_128) ;  /* 0xfffffffc00f08947 */ /* 0x004fea000383ffff */
[----:B------:R-:W-:Y:S05]  /*9340*/  BRA `(.L_x_129) ;  /* 0xffffff9400b47947 */ /* 0x000fea000383ffff */
.L_x_46:
[----:B------:R-:W-:-:S07]  /*9350*/  MOV R0, UR5 ;  /* 0x0000000500007c02 */ /* 0x000fce0008000f00 */
.L_x_130:
[----:B-1----:R1:W2:Y:S02]  /*9360*/  SYNCS.PHASECHK.TRANS64.TRYWAIT P0, [R0+URZ], R3 ;  /* 0x00000003000075a7 */ /* 0x0022a400080011ff */
[----:B--2---:R-:W-:Y:S05]  /*9370*/  @!P0 NANOSLEEP.SYNCS 0x989680 ;  /* 0x009896800000895d */ /* 0x004fea0003900000 */
[----:B------:R-:W2:Y:S02]  /*9380*/  @!P0 SYNCS.PHASECHK.TRANS64 P0, [R0+URZ], R3 ;  /* 0x00000003000085a7 */ /* 0x000ea400080010ff */
[----:B--2---:R-:W-:Y:S05]  /*9390*/  @!P0 BRA `(.L_x_130) ;  /* 0xfffffffc00f08947 */ /* 0x004fea000383ffff */
[----:B------:R-:W-:Y:S05]  /*93a0*/  BRA `(.L_x_131) ;  /* 0xffffff9400c07947 */ /* 0x000fea000383ffff */
.L_x_49:
[----:B--2---:R2:W3:Y:S02]  /*93b0*/  SYNCS.PHASECHK.TRANS64.TRYWAIT P0, [R2+URZ+0x130], R4 ;  /* 0x00013004020075a7 */ /* 0x0044e400080011ff */
[----:B---3--:R-:W-:Y:S05]  /*93c0*/  @!P0 NANOSLEEP.SYNCS 0x989680 ;  /* 0x009896800000895d */ /* 0x008fea0003900000 */
[----:B------:R-:W3:Y:S02]  /*93d0*/  @!P0 SYNCS.PHASECHK.TRANS64 P0, [R2+URZ+0x130], R4 ;  /* 0x00013004020085a7 */ /* 0x000ee400080010ff */
[----:B---3--:R-:W-:Y:S05]  /*93e0*/  @!P0 BRA `(.L_x_49) ;  /* 0xfffffffc00f08947 */ /* 0x008fea000383ffff */
[----:B------:R-:W-:Y:S05]  /*93f0*/  BRA `(.L_x_132) ;  /* 0xffffff98001c7947 */ /* 0x000fea000383ffff */
.L_x_50:
[----:B------:R-:W-:-:S07]  /*9400*/  MOV R2, UR4 ;  /* 0x0000000400027c02 */ /* 0x000fce0008000f00 */
.L_x_133:
[----:B--2---:R2:W3:Y:S02]  /*9410*/  SYNCS.PHASECHK.TRANS64.TRYWAIT P0, [R2+URZ+0xe0], R5 ;  /* 0x0000e005020075a7 */ /* 0x0044e400080011ff */
[----:B---3--:R-:W-:Y:S05]  /*9420*/  @!P0 NANOSLEEP.SYNCS 0x989680 ;  /* 0x009896800000895d */ /* 0x008fea0003900000 */
[----:B------:R-:W3:Y:S02]  /*9430*/  @!P0 SYNCS.PHASECHK.TRANS64 P0, [R2+URZ+0xe0], R5 ;  /* 0x0000e005020085a7 */ /* 0x000ee400080010ff */
[----:B---3--:R-:W-:Y:S05]  /*9440*/  @!P0 BRA `(.L_x_133) ;  /* 0xfffffffc00f08947 */ /* 0x008fea000383ffff */
[----:B------:R-:W-:Y:S05]  /*9450*/  BRA `(.L_x_134) ;  /* 0xffffff98002c7947 */ /* 0x000fea000383ffff */
.L_x_51:
[----:B--2---:R2:W3:Y:S02]  /*9460*/  SYNCS.PHASECHK.TRANS64.TRYWAIT P1, [R2+URZ+0xd0], R4 ;  /* 0x0000d004020075a7 */ /* 0x0044e400080211ff */
[----:B---3--:R-:W-:Y:S05]  /*9470*/  @!P1 NANOSLEEP.SYNCS 0x989680 ;  /* 0x009896800000995d */ /* 0x008fea0003900000 */
[----:B------:R-:W3:Y:S02]  /*9480*/  @!P1 SYNCS.PHASECHK.TRANS64 P1, [R2+URZ+0xd0], R4 ;  /* 0x0000d004020095a7 */ /* 0x000ee400080210ff */
[----:B---3--:R-:W-:Y:S05]  /*9490*/  @!P1 BRA `(.L_x_51) ;  /* 0xfffffffc00f09947 */ /* 0x008fea000383ffff */
[----:B------:R-:W-:Y:S05]  /*94a0*/  BRA `(.L_x_135) ;  /* 0xffffff98005c7947 */ /* 0x000fea000383ffff */
.L_x_54:
[----:B------:R-:W-:-:S07]  /*94b0*/  MOV R0, UR4 ;  /* 0x0000000400007c02 */ /* 0x000fce0008000f00 */
.L_x_136:
[----:B--2---:R2:W3:Y:S02]  /*94c0*/  SYNCS.PHASECHK.TRANS64.TRYWAIT P0, [R0+URZ+0xe0], R2 ;  /* 0x0000e002000075a7 */ /* 0x0044e400080011ff */
[----:B---3--:R-:W-:Y:S05]  /*94d0*/  @!P0 NANOSLEEP.SYNCS 0x989680 ;  /* 0x009896800000895d */ /* 0x008fea0003900000 */
[----:B------:R-:W3:Y:S02]  /*94e0*/  @!P0 SYNCS.PHASECHK.TRANS64 P0, [R0+URZ+0xe0], R2 ;  /* 0x0000e002000085a7 */ /* 0x000ee400080010ff */
[----:B---3--:R-:W-:Y:S05]  /*94f0*/  @!P0 BRA `(.L_x_136) ;  /* 0xfffffffc00f08947 */ /* 0x008fea000383ffff */
[----:B------:R-:W-:Y:S05]  /*9500*/  BRA `(.L_x_53) ;  /* 0xffffff9800b07947 */ /* 0x000fea000383ffff */
.L_x_61:
[----:B-1----:R1:W2:Y:S02]  /*9510*/  SYNCS.PHASECHK.TRANS64.TRYWAIT P1, [R0+URZ+0xd0], R2 ;  /* 0x0000d002000075a7 */ /* 0x0022a400080211ff */
[----:B--2---:R-:W-:Y:S05]  /*9520*/  @!P1 NANOSLEEP.SYNCS 0x989680 ;  /* 0x009896800000995d */ /* 0x004fea0003900000 */
[----:B------:R-:W2:Y:S02]  /*9530*/  @!P1 SYNCS.PHASECHK.TRANS64 P1, [R0+URZ+0xd0], R2 ;  /* 0x0000d002000095a7 */ /* 0x000ea400080210ff */
[----:B--2---:R-:W-:Y:S05]  /*9540*/  @!P1 BRA `(.L_x_61) ;  /* 0xfffffffc00f09947 */ /* 0x004fea000383ffff */
[----:B------:R-:W-:Y:S05]  /*9550*/  BRA `(.L_x_137) ;  /* 0xffffffa000107947 */ /* 0x000fea000383ffff */
.L_x_62:
[----:B------:R-:W-:-:S07]  /*9560*/  MOV R2, UR22 ;  /* 0x0000001600027c02 */ /* 0x000fce0008000f00 */
.L_x_138:
[----:B-1----:R1:W2:Y:S02]  /*9570*/  SYNCS.PHASECHK.TRANS64.TRYWAIT P0, [R2+URZ+0x110], R0 ;  /* 0x00011000020075a7 */ /* 0x0022a400080011ff */
[----:B--2---:R-:W-:Y:S05]  /*9580*/  @!P0 NANOSLEEP.SYNCS 0x989680 ;  /* 0x009896800000895d */ /* 0x004fea0003900000 */
[----:B------:R-:W2:Y:S02]  /*9590*/  @!P0 SYNCS.PHASECHK.TRANS64 P0, [R2+URZ+0x110], R0 ;  /* 0x00011000020085a7 */ /* 0x000ea400080010ff */
[----:B--2---:R-:W-:Y:S05]  /*95a0*/  @!P0 BRA `(.L_x_138) ;  /* 0xfffffffc00f08947 */ /* 0x004fea000383ffff */
[----:B------:R-:W-:Y:S05]  /*95b0*/  BRA `(.L_x_139) ;  /* 0xffffffa0005c7947 */ /* 0x000fea000383ffff */
.L_x_65:
[----:B------:R-:W-:Y:S07]  /*95c0*/  MOV R0, UR7 ;  /* 0x0000000700007c02 */ /* 0x000fee0008000f00 */
.L_x_140:
[----:B-1----:R1:W2:Y:S02]  /*95d0*/  SYNCS.PHASECHK.TRANS64.TRYWAIT P0, [R0+URZ], R2 ;  /* 0x00000002000075a7 */ /* 0x0022a400080011ff */
[----:B--2---:R-:W-:Y:S05]  /*95e0*/  @!P0 NANOSLEEP.SYNCS 0x989680 ;  /* 0x009896800000895d */ /* 0x004fea0003900000 */
[----:B------:R-:W2:Y:S02]  /*95f0*/  @!P0 SYNCS.PHASECHK.TRANS64 P0, [R0+URZ], R2 ;  /* 0x00000002000085a7 */ /* 0x000ea400080010ff */
[----:B--2---:R-:W-:Y:S05]  /*9600*/  @!P0 BRA `(.L_x_140) ;  /* 0xfffffffc00f08947 */ /* 0x004fea000383ffff */
[----:B------:R-:W-:Y:S05]  /*9610*/  BRA `(.L_x_64) ;  /* 0xffffffa000787947 */ /* 0x000fea000383ffff */
.L_x_68:
[----:B------:R-:W-:-:S07]  /*9620*/  MOV R0, UR4 ;  /* 0x0000000400007c02 */ /* 0x000fce0008000f00 */
.L_x_141:
[----:B--2---:R2:W4:Y:S02]  /*9630*/  SYNCS.PHASECHK.TRANS64.TRYWAIT P0, [R0+URZ], R2 ;  /* 0x00000002000075a7 */ /* 0x00452400080011ff */
[----:B----4-:R-:W-:Y:S05]  /*9640*/  @!P0 NANOSLEEP.SYNCS 0x989680 ;  /* 0x009896800000895d */ /* 0x010fea0003900000 */
[----:B------:R-:W4:Y:S02]  /*9650*/  @!P0 SYNCS.PHASECHK.TRANS64 P0, [R0+URZ], R2 ;  /* 0x00000002000085a7 */ /* 0x000f2400080010ff */
[----:B----4-:R-:W-:Y:S05]  /*9660*/  @!P0 BRA `(.L_x_141) ;  /* 0xfffffffc00f08947 */ /* 0x010fea000383ffff */
[----:B------:R-:W-:Y:S05]  /*9670*/  BRA `(.L_x_142) ;  /* 0xffffffa4002c7947 */ /* 0x000fea000383ffff */
.L_x_69:
[----:B------:R-:W-:-:S07]  /*9680*/  MOV R0, UR5 ;  /* 0x0000000500007c02 */ /* 0x000fce0008000f00 */
.L_x_143:
[----:B-1----:R1:W2:Y:S02]  /*9690*/  SYNCS.PHASECHK.TRANS64.TRYWAIT P0, [R0+URZ], R3 ;  /* 0x00000003000075a7 */ /* 0x0022a400080011ff */
[----:B--2---:R-:W-:Y:S05]  /*96a0*/  @!P0 NANOSLEEP.SYNCS 0x989680 ;  /* 0x009896800000895d */ /* 0x004fea0003900000 */
[----:B------:R-:W2:Y:S02]  /*96b0*/  @!P0 SYNCS.PHASECHK.TRANS64 P0, [R0+URZ], R3 ;  /* 0x00000003000085a7 */ /* 0x000ea400080010ff */
[----:B--2---:R-:W-:Y:S05]  /*96c0*/  @!P0 BRA `(.L_x_143) ;  /* 0xfffffffc00f08947 */ /* 0x004fea000383ffff */
[----:B------:R-:W-:Y:S05]  /*96d0*/  BRA `(.L_x_144) ;  /* 0xffffffa400387947 */ /* 0x000fea000383ffff */
.L_x_70:
[----:B------:R-:W-:-:S07]  /*96e0*/  MOV R0, UR5 ;  /* 0x0000000500007c02 */ /* 0x000fce0008000f00 */
.L_x_145:
[----:B-1----:R1:W2:Y:S02]  /*96f0*/  SYNCS.PHASECHK.TRANS64.TRYWAIT P0, [R0+URZ], R3 ;  /* 0x00000003000075a7 */ /* 0x0022a400080011ff */
[----:B--2---:R-:W-:Y:S05]  /*9700*/  @!P0 NANOSLEEP.SYNCS 0x989680 ;  /* 0x009896800000895d */ /* 0x004fea0003900000 */
[----:B------:R-:W2:Y:S02]  /*9710*/  @!P0 SYNCS.PHASECHK.TRANS64 P0, [R0+URZ], R3 ;  /* 0x00000003000085a7 */ /* 0x000ea400080010ff */
[----:B--2---:R-:W-:Y:S05]  /*9720*/  @!P0 BRA `(.L_x_145) ;  /* 0xfffffffc00f08947 */ /* 0x004fea000383ffff */
[----:B------:R-:W-:Y:S05]  /*9730*/  BRA `(.L_x_146) ;  /* 0xffffffa400447947 */ /* 0x000fea000383ffff */
.L_x_71:
[----:B-1----:R-:W-:-:S07]  /*9740*/  MOV R0, UR4 ;  /* 0x0000000400007c02 */ /* 0x002fce0008000f00 */
.L_x_147:
[----:B-1----:R1:W2:Y:S02]  /*9750*/  SYNCS.PHASECHK.TRANS64.TRYWAIT P0, [R0+URZ], R2 ;  /* 0x00000002000075a7 */ /* 0x0022a400080011ff */
[----:B--2---:R-:W-:Y:S05]  /*9760*/  @!P0 NANOSLEEP.SYNCS 0x989680 ;  /* 0x009896800000895d */ /* 0x004fea0003900000 */
[----:B------:R-:W2:Y:S02]  /*9770*/  @!P0 SYNCS.PHASECHK.TRANS64 P0, [R0+URZ], R2 ;  /* 0x00000002000085a7 */ /* 0x000ea400080010ff */
[----:B--2---:R-:W-:Y:S05]  /*9780*/  @!P0 BRA `(.L_x_147) ;  /* 0xfffffffc00f08947 */ /* 0x004fea000383ffff */
[----:B------:R-:W-:Y:S05]  /*9790*/  BRA `(.L_x_148) ;  /* 0xffffffa400507947 */ /* 0x000fea000383ffff */
.L_x_76:
[----:B---3--:R3:W4:Y:S02]  /*97a0*/  SYNCS.PHASECHK.TRANS64.TRYWAIT P0, [R3+URZ+0xd0], R0 ;  /* 0x0000d000030075a7 */ /* 0x00872400080011ff */
[----:B----4-:R-:W-:Y:S05]  /*97b0*/  @!P0 NANOSLEEP.SYNCS 0x989680 ;  /* 0x009896800000895d */ /* 0x010fea0003900000 */
[----:B------:R-:W4:Y:S02]  /*97c0*/  @!P0 SYNCS.PHASECHK.TRANS64 P0, [R3+URZ+0xd0], R0 ;  /* 0x0000d000030085a7 */ /* 0x000f2400080010ff */
[----:B----4-:R-:W-:Y:S05]  /*97d0*/  @!P0 BRA `(.L_x_76) ;  /* 0xfffffffc00f08947 */ /* 0x010fea000383ffff */
[----:B------:R-:W-:Y:S05]  /*97e0*/  BRA `(.L_x_149) ;  /* 0xffffffa800747947 */ /* 0x000fea000383ffff */
.L_x_79:
[----:B-1----:R-:W-:Y:S07]  /*97f0*/  MOV R0, UR21 ;  /* 0x0000001500007c02 */ /* 0x002fee0008000f00 */
.L_x_150:
[----:B-1----:R1:W3:Y:S02]  /*9800*/  SYNCS.PHASECHK.TRANS64.TRYWAIT P1, [R0+URZ+0xc8], R3 ;  /* 0x0000c803000075a7 */ /* 0x0022e400080211ff */
[----:B---3--:R-:W-:Y:S05]  /*9810*/  @!P1 NANOSLEEP.SYNCS 0x989680 ;  /* 0x009896800000995d */ /* 0x008fea0003900000 */
[----:B------:R-:W3:Y:S02]  /*9820*/  @!P1 SYNCS.PHASECHK.TRANS64 P1, [R0+URZ+0xc8], R3 ;  /* 0x0000c803000095a7 */ /* 0x000ee400080210ff */
[----:B---3--:R-:W-:Y:S05]  /*9830*/  @!P1 BRA `(.L_x_150) ;  /* 0xfffffffc00f09947 */ /* 0x008fea000383ffff */
[----:B------:R-:W-:Y:S05]  /*9840*/  BRA `(.L_x_78) ;  /* 0xffffffac00e87947 */ /* 0x000fea000383ffff */
.L_x_82:
[----:B-1----:R-:W-:Y:S07]  /*9850*/  MOV R0, UR21 ;  /* 0x0000001500007c02 */ /* 0x002fee0008000f00 */
.L_x_151:
[----:B-1----:R1:W3:Y:S02]  /*9860*/  SYNCS.PHASECHK.TRANS64.TRYWAIT P0, [R0+URZ+0xb8], R2 ;  /* 0x0000b802000075a7 */ /* 0x0022e400080011ff */
[----:B---3--:R-:W-:Y:S05]  /*9870*/  @!P0 NANOSLEEP.SYNCS 0x989680 ;  /* 0x009896800000895d */ /* 0x008fea0003900000 */
[----:B------:R-:W3:Y:S02]  /*9880*/  @!P0 SYNCS.PHASECHK.TRANS64 P0, [R0+URZ+0xb8], R2 ;  /* 0x0000b802000085a7 */ /* 0x000ee400080010ff */
[----:B---3--:R-:W-:Y:S05]  /*9890*/  @!P0 BRA `(.L_x_151) ;  /* 0xfffffffc00f08947 */ /* 0x008fea000383ffff */
[----:B------:R-:W-:Y:S05]  /*98a0*/  BRA `(.L_x_152) ;  /* 0xffffffb0003c7947 */ /* 0x000fea000383ffff */
.L_x_85:
[----:B------:R-:W-:Y:S07]  /*98b0*/  MOV R0, UR4 ;  /* 0x0000000400007c02 */ /* 0x000fee0008000f00 */
.L_x_153:
[----:B--2---:R2:W3:Y:S02]  /*98c0*/  SYNCS.PHASECHK.TRANS64.TRYWAIT P0, [R0+URZ+0xd0], R3 ;  /* 0x0000d003000075a7 */ /* 0x0044e400080011ff */
[----:B---3--:R-:W-:Y:S05]  /*98d0*/  @!P0 NANOSLEEP.SYNCS 0x989680 ;  /* 0x009896800000895d */ /* 0x008fea0003900000 */
[----:B------:R-:W3:Y:S02]  /*98e0*/  @!P0 SYNCS.PHASECHK.TRANS64 P0, [R0+URZ+0xd0], R3 ;  /* 0x0000d003000085a7 */ /* 0x000ee400080010ff */
[----:B---3--:R-:W-:Y:S05]  /*98f0*/  @!P0 BRA `(.L_x_153) ;  /* 0xfffffffc00f08947 */ /* 0x008fea000383ffff */
[----:B------:R-:W-:Y:S05]  /*9900*/  BRA `(.L_x_154) ;  /* 0xffffffb400a47947 */ /* 0x000fea000383ffff */
.L_x_95:
[----:B-1----:R-:W-:Y:S04]  /*9910*/  MOV R0, UR45 ;  /* 0x0000002d00007c02 */ /* 0x002fe80008000f00 */
[----:B------:R1:W2:Y:S03]  /*9920*/  SYNCS.PHASECHK.TRANS64.TRYWAIT P1, [R0+URZ+0xb0], R3 ;  /* 0x0000b003000075a7 */ /* 0x0002a600080211ff */
[----:B--2---:R-:W-:Y:S05]  /*9930*/  @!P1 NANOSLEEP.SYNCS 0x989680 ;  /* 0x009896800000995d */ /* 0x004fea0003900000 */
[----:B------:R-:W2:Y:S02]  /*9940*/  @!P1 SYNCS.PHASECHK.TRANS64 P1, [R0+URZ+0xb0], R3 ;  /* 0x0000b003000095a7 */ /* 0x000ea400080210ff */
[----:B--2---:R-:W-:Y:S05]  /*9950*/  @!P1 BRA `(.L_x_95) ;  /* 0xfffffffc00ec9947 */ /* 0x004fea000383ffff */
[----:B------:R-:W-:Y:S05]  /*9960*/  BRA `(.L_x_94) ;  /* 0xffffffc400607947 */ /* 0x000fea000383ffff */
.L_x_97:
[----:B------:R1:W1:Y:S02]  /*9970*/  SYNCS.PHASECHK.TRANS64.TRYWAIT P0, [R17+URZ+0xf0], R4 ;  /* 0x0000f004110075a7 */ /* 0x00026400080011ff */
[----:B-1----:R-:W-:Y:S05]  /*9980*/  @!P0 NANOSLEEP.SYNCS 0x989680 ;  /* 0x009896800000895d */ /* 0x002fea0003900000 */
[----:B------:R-:W1:Y:S02]  /*9990*/  @!P0 SYNCS.PHASECHK.TRANS64 P0, [R17+URZ+0xf0], R4 ;  /* 0x0000f004110085a7 */ /* 0x000e6400080010ff */
[----:B-1----:R-:W-:Y:S05]  /*99a0*/  @!P0 BRA `(.L_x_97) ;  /* 0xfffffffc00f08947 */ /* 0x002fea000383ffff */
[----:B------:R-:W-:Y:S05]  /*99b0*/  BRA `(.L_x_96) ;  /* 0xffffffc400a47947 */ /* 0x000fea000383ffff */
        .weak           $__internal_0_$__cuda_sm10x_tcgen05_guardrail_trap_col_being_dealloced_not_returned_by_alloc
        .type           $__internal_0_$__cuda_sm10x_tcgen05_guardrail_trap_col_being_dealloced_not_returned_by_alloc,@function
        .size           $__internal_0_$__cuda_sm10x_tcgen05_guardrail_trap_col_being_dealloced_not_returned_by_alloc,($__internal_1_$__cuda_sm10x_tcgen05_guardrail_trap_phase_invalid_during_alloc - $__internal_0_$__cuda_sm10x_tcgen05_guardrail_trap_col_being_dealloced_not_returned_by_alloc)
$__internal_0_$__cuda_sm10x_tcgen05_guardrail_trap_col_being_dealloced_not_returned_by_alloc:
[----:B------:R-:W-:Y:S05]  /*99c0*/  BPT.TRAP 0x1 ;  /* 0x000000040000795c */ /* 0x000fea0000300000 */
[----:B------:R-:W-:-:S04]  /*99d0*/  HFMA2 R3, -RZ, RZ, 0, 0 ;  /* 0x00000000ff037431 */ /* 0x000fc800000001ff */
[----:B------:R-:W-:Y:S05]  /*99e0*/  RET.REL.NODEC R2 `(_ZN7cutlass13device_kernelINS_4gemm6kernel13GemmUniversalIN4cute5tupleIJiiiiEEENS1_10collective13CollectiveMmaINS1_35MainloopSm100TmaUmmaWarpSpecializedILi11ELi2ELi4ENS5_IJNS4_1CILi1EEESB_SB_EEEEENS5_IJNSA_ILi64EEENSA_ILi224EEESE_EEEaNS5_IJlSB_lEEEaSH_NS4_8TiledMMAINS4_8MMA_AtomIJNS4_15SM100_MMA_S8_SSIaaiLi64ELi224ELNS4_4UMMA5MajorE0ELSM_0ELNSL_8SaturateE0EEEEEENS4_6LayoutISC_NS5_IJNSA_ILi0EEESR_SR_EEEEENS5_IJNS4_10UnderscoreESU_SU_EEEEENS4_13SM90_TMA_LOADENS4_14ComposedLayoutINS4_7SwizzleILi2ELi4ELi3EEENS4_18smem_ptr_flag_bitsILi8EEENSQ_INS5_IJNSA_ILi8EEESE_EEENS5_IJSE_SB_EEEEEEEvNS4_8identityESX_S17_vS18_EENS_8epilogue10collective18CollectiveEpilogueINS1A_23Sm100TmaWarpSpecializedILi1ELi1ELi112ELb0ELb0EEEJSG_NS5_IJNSQ_ISE_SB_EENSQ_ISF_SB_EEEEEaSH_aSH_NS1A_6fusion15FusionCallbacksIS1E_NS1I_17LinearCombinationIaiaiLNS_15FloatRoundStyleE2EEESG_S1H_JEEENS4_5SM1004TMEM4LOAD26SM100_TMEM_LOAD_16dp32b16xESX_NSY_INSZ_ILi1ELi4ELi3EEES12_NSQ_INS5_IJS13_NSA_ILi32EEEEEENS5_IJS1T_SB_EEEEEEENS4_39AutoVectorizingCopyWithAssumedAlignmentILi128EEENS4_14SM90_TMA_STOREES1X_S1Z_S1Z_EEEvvEEEEvNT_6ParamsE) ;  /* 0xffffff6402847950 */ /* 0x000fea0003c3ffff */
        .weak           $__internal_1_$__cuda_sm10x_tcgen05_guardrail_trap_phase_invalid_during_alloc
        .type           $__internal_1_$__cuda_sm10x_tcgen05_guardrail_trap_phase_invalid_during_alloc,@function
        .size           $__internal_1_$__cuda_sm10x_tcgen05_guardrail_trap_phase_invalid_during_alloc,($__internal_2_$__cuda_sm10x_tcgen05_guardrail_trap_unallocated_columns_being_dealloced - $__internal_1_$__cuda_sm10x_tcgen05_guardrail_trap_phase_invalid_during_alloc)
$__internal_1_$__cuda_sm10x_tcgen05_guardrail_trap_phase_invalid_during_alloc:
[----:B------:R-:W-:Y:S05]  /*99f0*/  BPT.TRAP 0x1 ;  /* 0x000000040000795c */ /* 0x000fea0000300000 */
[----:B------:R-:W-:-:S04]  /*9a00*/  MOV R3, 0x0 ;  /* 0x0000000000037802 */ /* 0x000fc80000000f00 */
[----:B------:R-:W-:Y:S05]  /*9a10*/  RET.REL.NODEC R2 `(_ZN7cutlass13device_kernelINS_4gemm6kernel13GemmUniversalIN4cute5tupleIJiiiiEEENS1_10collective13CollectiveMmaINS1_35MainloopSm100TmaUmmaWarpSpecializedILi11ELi2ELi4ENS5_IJNS4_1CILi1EEESB_SB_EEEEENS5_IJNSA_ILi64EEENSA_ILi224EEESE_EEEaNS5_IJlSB_lEEEaSH_NS4_8TiledMMAINS4_8MMA_AtomIJNS4_15SM100_MMA_S8_SSIaaiLi64ELi224ELNS4_4UMMA5MajorE0ELSM_0ELNSL_8SaturateE0EEEEEENS4_6LayoutISC_NS5_IJNSA_ILi0EEESR_SR_EEEEENS5_IJNS4_10UnderscoreESU_SU_EEEEENS4_13SM90_TMA_LOADENS4_14ComposedLayoutINS4_7SwizzleILi2ELi4ELi3EEENS4_18smem_ptr_flag_bitsILi8EEENSQ_INS5_IJNSA_ILi8EEESE_EEENS5_IJSE_SB_EEEEEEEvNS4_8identityESX_S17_vS18_EENS_8epilogue10collective18CollectiveEpilogueINS1A_23Sm100TmaWarpSpecializedILi1ELi1ELi112ELb0ELb0EEEJSG_NS5_IJNSQ_ISE_SB_EENSQ_ISF_SB_EEEEEaSH_aSH_NS1A_6fusion15FusionCallbacksIS1E_NS1I_17LinearCombinationIaiaiLNS_15FloatRoundStyleE2EEESG_S1H_JEEENS4_5SM1004TMEM4LOAD26SM100_TMEM_LOAD_16dp32b16xESX_NSY_INSZ_ILi1ELi4ELi3EEES12_NSQ_INS5_IJS13_NSA_ILi32EEEEEENS5_IJS1T_SB_EEEEEEENS4_39AutoVectorizingCopyWithAssumedAlignmentILi128EEENS4_14SM90_TMA_STOREES1X_S1Z_S1Z_EEEvvEEEEvNT_6ParamsE) ;  /* 0xffffff6402787950 */ /* 0x000fea0003c3ffff */
        .weak           $__internal_2_$__cuda_sm10x_tcgen05_guardrail_trap_unallocated_columns_being_dealloced
        .type           $__internal_2_$__cuda_sm10x_tcgen05_guardrail_trap_unallocated_columns_being_dealloced,@function
        .size           $__internal_2_$__cuda_sm10x_tcgen05_guardrail_trap_unallocated_columns_being_dealloced,(.L_x_156 - $__internal_2_$__cuda_sm10x_tcgen05_guardrail_trap_unallocated_columns_being_dealloced)
$__internal_2_$__cuda_sm10x_tcgen05_guardrail_trap_unallocated_columns_being_dealloced:
[----:B------:R-:W-:Y:S05]  /*9a20*/  BPT.TRAP 0x1 ;  /* 0x000000040000795c */ /* 0x000fea0000300000 */
[----:B------:R-:W-:-:S04]  /*9a30*/  HFMA2 R3, -RZ, RZ, 0, 0 ;  /* 0x00000000ff037431 */ /* 0x000fc800000001ff */
[----:B------:R-:W-:Y:S05]  /*9a40*/  RET.REL.NODEC R2 `(_ZN7cutlass13device_kernelINS_4gemm6kernel13GemmUniversalIN4cute5tupleIJiiiiEEENS1_10collective13CollectiveMmaINS1_35MainloopSm100TmaUmmaWarpSpecializedILi11ELi2ELi4ENS5_IJNS4_1CILi1EEESB_SB_EEEEENS5_IJNSA_ILi64EEENSA_ILi224EEESE_EEEaNS5_IJlSB_lEEEaSH_NS4_8TiledMMAINS4_8MMA_AtomIJNS4_15SM100_MMA_S8_SSIaaiLi64ELi224ELNS4_4UMMA5MajorE0ELSM_0ELNSL_8SaturateE0EEEEEENS4_6LayoutISC_NS5_IJNSA_ILi0EEESR_SR_EEEEENS5_IJNS4_10UnderscoreESU_SU_EEEEENS4_13SM90_TMA_LOADENS4_14ComposedLayoutINS4_7SwizzleILi2ELi4ELi3EEENS4_18smem_ptr_flag_bitsILi8EEENSQ_INS5_IJNSA_ILi8EEESE_EEENS5_IJSE_SB_EEEEEEEvNS4_8identityESX_S17_vS18_EENS_8epilogue10collective18CollectiveEpilogueINS1A_23Sm100TmaWarpSpecializedILi1ELi1ELi112ELb0ELb0EEEJSG_NS5_IJNSQ_ISE_SB_EENSQ_ISF_SB_EEEEEaSH_aSH_NS1A_6fusion15FusionCallbacksIS1E_NS1I_17LinearCombinationIaiaiLNS_15FloatRoundStyleE2EEESG_S1H_JEEENS4_5SM1004TMEM4LOAD26SM100_TMEM_LOAD_16dp32b16xESX_NSY_INSZ_ILi1ELi4ELi3EEES12_NSQ_INS5_IJS13_NSA_ILi32EEEEEENS5_IJS1T_SB_EEEEEEENS4_39AutoVectorizingCopyWithAssumedAlignmentILi128EEENS4_14SM90_TMA_STOREES1X_S1Z_S1Z_EEEvvEEEEvNT_6ParamsE) ;  /* 0xffffff64026c7950 */ /* 0x000fea0003c3ffff */
.L_x_155:
[----:B------:R-:W-:-:S00]  /*9a50*/  BRA `(.L_x_155) ;  /* 0xfffffffc00fc7947 */ /* 0x000fc0000383ffff */
[----:B------:R-:W-:-:S00]  /*9a60*/  NOP ;  /* 0x0000000000007918 */ /* 0x000fc00000000000 */
        /* <DEDUP_REMOVED lines=9> */
.L_x_156:


//--------------------- .nv.global.init           --------------------------
	.section	.nv.global.init,"aw",@progbits
.nv.global.init:
	.type		$str$27,@object
	.size		$str$27,($str$28 - $str$27)
$str$27:
        /*0000*/ 	.byte	0x28, 0x61, 0x64, 0x64, 0x72, 0x65, 0x73, 0x73, 0x20, 0x26, 0x20, 0x6d, 0x61, 0x73, 0x6b, 0x29
        /*0010*/ 	.byte	0x20, 0x3d, 0x3d, 0x20, 0x30, 0x00
	.type		$str$28,@object
	.size		$str$28,($str$26 - $str$28)
$str$28:
        /*0016*/ 	.byte	0x2f, 0x74, 0x6d, 0x70, 0x2f, 0x63, 0x75, 0x74, 0x6c, 0x61, 0x73, 0x73, 0x5f, 0x73, 0x77, 0x65
        /*0026*/ 	.byte	0x65, 0x70, 0x5f, 0x73, 0x72, 0x63, 0x2f, 0x69, 0x6e, 0x63, 0x6c, 0x75, 0x64, 0x65, 0x2f, 0x63
        /*0036*/ 	.byte	0x75, 0x74, 0x65, 0x2f, 0x70, 0x6f, 0x69, 0x6e, 0x74, 0x65, 0x72, 0x5f, 0x66, 0x6c, 0x61, 0x67
        /*0046*/ 	.byte	0x67, 0x65, 0x64, 0x2e, 0x68, 0x70, 0x70, 0x00
	.type		$str$26,@object
	.size		$str$26,($str$25 - $str$26)
$str$26:
        /*004e*/ 	.byte	0x2f, 0x74, 0x6d, 0x70, 0x2f, 0x63, 0x75, 0x74, 0x6c, 0x61, 0x73, 0x73, 0x5f, 0x73, 0x77, 0x65
        /*005e*/ 	.byte	0x65, 0x70, 0x5f, 0x73, 0x72, 0x63, 0x2f, 0x69, 0x6e, 0x63, 0x6c, 0x75, 0x64, 0x65, 0x2f, 0x63
        /*006e*/ 	.byte	0x75, 0x74, 0x65, 0x2f, 0x61, 0x74, 0x6f, 0x6d, 0x2f, 0x63, 0x6f, 0x70, 0x79, 0x5f, 0x74, 0x72
        /*007e*/ 	.byte	0x61, 0x69, 0x74, 0x73, 0x5f, 0x73, 0x6d, 0x31, 0x30, 0x30, 0x2e, 0x68, 0x70, 0x70, 0x00
	.type		$str$25,@object
	.size		$str$25,(__unnamed_1 - $str$25)
$str$25:
        /*008d*/ 	.byte	0x28, 0x28, 0x75, 0x69, 0x6e, 0x74, 0x33, 0x32, 0x5f, 0x74, 0x28, 0x74, 0x68, 0x72, 0x65, 0x61
        /*009d*/ 	.byte	0x64, 0x49, 0x64, 0x78, 0x2e, 0x78, 0x29, 0x20, 0x2f, 0x20, 0x33, 0x32, 0x29, 0x20, 0x25, 0x20
        /*00ad*/ 	.byte	0x34, 0x29, 0x20, 0x3d, 0x3d, 0x20, 0x28, 0x28, 0x28, 0x74, 0x6d, 0x65, 0x6d, 0x5f, 0x61, 0x64
        /*00bd*/ 	.byte	0x64, 0x72, 0x20, 0x3e, 0x3e, 0x20, 0x31, 0x36, 0x29, 0x20, 0x2f, 0x20, 0x33, 0x32, 0x29, 0x20
        /*00cd*/ 	.byte	0x25, 0x20, 0x34, 0x29, 0x00
	.type		__unnamed_1,@object
	.size		__unnamed_1,(__unnamed_2 - __unnamed_1)
__unnamed_1:
        /*00d2*/ 	.byte	0x61, 0x75, 0x74, 0x6f, 0x20, 0x63, 0x75, 0x74, 0x65, 0x3a, 0x3a, 0x61, 0x73, 0x5f, 0x70, 0x6f
        /* <DEDUP_REMOVED lines=24> */
        /*0262*/ 	.byte	0x3e, 0x3e, 0x3e, 0x5d, 0x00
	.type		__unnamed_2,@object
	.size		__unnamed_2,(.L_2 - __unnamed_2)
__unnamed_2:
        /* <DEDUP_REMOVED lines=37> */
        /*04b7*/ 	.byte	0x74, 0x65, 0x3a, 0x3a, 0x43, 0x3c, 0x30, 0x3e, 0x3e, 0x3e, 0x3e, 0x5d, 0x00
.L_2:


//--------------------- .nv.shared._ZN7cutlass13device_kernelINS_4gemm6kernel13GemmUniversalIN4cute5tupleIJiiiiEEENS1_10collective13CollectiveMmaINS1_35MainloopSm100TmaUmmaWarpSpecializedILi11ELi2ELi4ENS5_IJNS4_1CILi1EEESB_SB_EEEEENS5_IJNSA_ILi64EEENSA_ILi224EEESE_EEEaNS5_IJlSB_lEEEaSH_NS4_8TiledMMAINS4_8MMA_AtomIJNS4_15SM100_MMA_S8_SSIaaiLi64ELi224ELNS4_4UMMA5MajorE0ELSM_0ELNSL_8SaturateE0EEEEEENS4_6LayoutISC_NS5_IJNSA_ILi0EEESR_SR_EEEEENS5_IJNS4_10UnderscoreESU_SU_EEEEENS4_13SM90_TMA_LOADENS4_14ComposedLayoutINS4_7SwizzleILi2ELi4ELi3EEENS4_18smem_ptr_flag_bitsILi8EEENSQ_INS5_IJNSA_ILi8EEESE_EEENS5_IJSE_SB_EEEEEEEvNS4_8identityESX_S17_vS18_EENS_8epilogue10collective18CollectiveEpilogueINS1A_23Sm100TmaWarpSpecializedILi1ELi1ELi112ELb0ELb0EEEJSG_NS5_IJNSQ_ISE_SB_EENSQ_ISF_SB_EEEEEaSH_aSH_NS1A_6fusion15FusionCallbacksIS1E_NS1I_17LinearCombinationIaiaiLNS_15FloatRoundStyleE2EEESG_S1H_JEEENS4_5SM1004TMEM4LOAD26SM100_TMEM_LOAD_16dp32b16xESX_NSY_INSZ_ILi1ELi4ELi3EEES12_NSQ_INS5_IJS13_NSA_ILi32EEEEEENS5_IJS1T_SB_EEEEEEENS4_39AutoVectorizingCopyWithAssumedAlignmentILi128EEENS4_14SM90_TMA_STOREES1X_S1Z_S1Z_EEEvvEEEEvNT_6ParamsE --------------------------
	.section	.nv.shared._ZN7cutlass13device_kernelINS_4gemm6kernel13GemmUniversalIN4cute5tupleIJiiiiEEENS1_10collective13CollectiveMmaINS1_35MainloopSm100TmaUmmaWarpSpecializedILi11ELi2ELi4ENS5_IJNS4_1CILi1EEESB_SB_EEEEENS5_IJNSA_ILi64EEENSA_ILi224EEESE_EEEaNS5_IJlSB_lEEEaSH_NS4_8TiledMMAINS4_8MMA_AtomIJNS4_15SM100_MMA_S8_SSIaaiLi64ELi224ELNS4_4UMMA5MajorE0ELSM_0ELNSL_8SaturateE0EEEEEENS4_6LayoutISC_NS5_IJNSA_ILi0EEESR_SR_EEEEENS5_IJNS4_10UnderscoreESU_SU_EEEEENS4_13SM90_TMA_LOADENS4_14ComposedLayoutINS4_7SwizzleILi2ELi4ELi3EEENS4_18smem_ptr_flag_bitsILi8EEENSQ_INS5_IJNSA_ILi8EEESE_EEENS5_IJSE_SB_EEEEEEEvNS4_8identityESX_S17_vS18_EENS_8epilogue10collective18CollectiveEpilogueINS1A_23Sm100TmaWarpSpecializedILi1ELi1ELi112ELb0ELb0EEEJSG_NS5_IJNSQ_ISE_SB_EENSQ_ISF_SB_EEEEEaSH_aSH_NS1A_6fusion15FusionCallbacksIS1E_NS1I_17LinearCombinationIaiaiLNS_15FloatRoundStyleE2EEESG_S1H_JEEENS4_5SM1004TMEM4LOAD26SM100_TMEM_LOAD_16dp32b16xESX_NSY_INSZ_ILi1ELi4ELi3EEES12_NSQ_INS5_IJS13_NSA_ILi32EEEEEENS5_IJS1T_SB_EEEEEEENS4_39AutoVectorizingCopyWithAssumedAlignmentILi128EEENS4_14SM90_TMA_STOREES1X_S1Z_S1Z_EEEvvEEEEvNT_6ParamsE,"aw",@nobits
	.sectionflags	@""
	.align	16
	.zero		1024


//--------------------- .nv.shared.reserved.0     --------------------------
	.section	.nv.shared.reserved.0,"aw",@nobits
	.weak		__nv_reservedSMEM_offset_0_alias
	.size		__nv_reservedSMEM_offset_0_alias, 0, 64
	.other		__nv_reservedSMEM_offset_0_alias,@"STO_CUDA_RESERVED_SHARED STV_DEFAULT"
__nv_reservedSMEM_offset_0_alias:
	.zero		0
.nv.shared.reserved.0:
	.zero		64
	.weak		__nv_reservedSMEM_tcgen05_partition
	.type		__nv_reservedSMEM_tcgen05_partition,@object
	.size		__nv_reservedSMEM_tcgen05_partition,(.L_0 - __nv_reservedSMEM_tcgen05_partition)
__nv_reservedSMEM_tcgen05_partition:
	.zero		32
.L_0:


//--------------------- .nv.global                --------------------------
	.section	.nv.global,"aw",@nobits
.nv.global:
	.type		_ZN40_INTERNAL_4e08f014_4_k_cu_9b1a4372_343364cute1_E,@object
	.size		_ZN40_INTERNAL_4e08f014_4_k_cu_9b1a4372_343364cute1_E,(_ZN40_INTERNAL_4e08f014_4_k_cu_9b1a4372_343364cuda3std3__45__cpo6cbeginE - _ZN40_INTERNAL_4e08f014_4_k_cu_9b1a4372_343364cute1_E)
_ZN40_INTERNAL_4e08f014_4_k_cu_9b1a4372_343364cute1_E:
	.zero		1
	.type		_ZN40_INTERNAL_4e08f014_4_k_cu_9b1a4372_343364cuda3std3__45__cpo6cbeginE,@object
	.size		_ZN40_INTERNAL_4e08f014_4_k_cu_9b1a4372_343364cuda3std3__45__cpo6cbeginE,(_ZN40_INTERNAL_4e08f014_4_k_cu_9b1a4372_343364cuda3std3__48in_placeE - _ZN40_INTERNAL_4e08f014_4_k_cu_9b1a4372_343364cuda3std3__45__cpo6cbeginE)
_ZN40_INTERNAL_4e08f014_4_k_cu_9b1a4372_343364cuda3std3__45__cpo6cbeginE:
	.zero		1
	.type		_ZN40_INTERNAL_4e08f014_4_k_cu_9b1a4372_343364cuda3std3__48in_placeE,@object
	.size		_ZN40_INTERNAL_4e08f014_4_k_cu_9b1a4372_343364cuda3std3__48in_placeE,(_ZN40_INTERNAL_4e08f014_4_k_cu_9b1a4372_343364cuda3std6ranges3__45__cpo9iter_moveE - _ZN40_INTERNAL_4e08f014_4_k_cu_9b1a4372_343364cuda3std3__48in_placeE)
_ZN40_INTERNAL_4e08f014_4_k_cu_9b1a4372_343364cuda3std3__48in_placeE:
	.zero		1
	.type		_ZN40_INTERNAL_4e08f014_4_k_cu_9b1a4372_343364cuda3std6ranges3__45__cpo9iter_moveE,@object
	.size		_ZN40_INTERNAL_4e08f014_4_k_cu_9b1a4372_343364cuda3std6ranges3__45__cpo9iter_moveE,(_ZN40_INTERNAL_4e08f014_4_k_cu_9b1a4372_343364cuda3std3__45__cpo5beginE - _ZN40_INTERNAL_4e08f014_4_k_cu_9b1a4372_343364cuda3std6ranges3__45__cpo9iter_moveE)
_ZN40_INTERNAL_4e08f014_4_k_cu_9b1a4372_343364cuda3std6ranges3__45__cpo9iter_moveE:
	.zero		1
	.type		_ZN40_INTERNAL_4e08f014_4_k_cu_9b1a4372_343364cuda3std3__45__cpo5beginE,@object
	.size		_ZN40_INTERNAL_4e08f014_4_k_cu_9b1a4372_343364cuda3std3__45__cpo5beginE,(_ZN40_INTERNAL_4e08f014_4_k_cu_9b1a4372_343364cuda3std3__442_GLOBAL__N__4e08f014_4_k_cu_9b1a4372_343366ignoreE - _ZN40_INTERNAL_4e08f014_4_k_cu_9b1a4372_343364cuda3std3__45__cpo5beginE)
_ZN40_INTERNAL_4e08f014_4_k_cu_9b1a4372_343364cuda3std3__45__cpo5beginE:
	.zero		1
	.type		_ZN40_INTERNAL_4e08f014_4_k_cu_9b1a4372_343364cuda3std3__442_GLOBAL__N__4e08f014_4_k_cu_9b1a4372_343366ignoreE,@object
	.size		_ZN40_INTERNAL_4e08f014_4_k_cu_9b1a4372_343364cuda3std3__442_GLOBAL__N__4e08f014_4_k_cu_9b1a4372_343366ignoreE,(_ZN40_INTERNAL_4e08f014_4_k_cu_9b1a4372_343364cute7productE - _ZN40_INTERNAL_4e08f014_4_k_cu_9b1a4372_343364cuda3std3__442_GLOBAL__N__4e08f014_4_k_cu_9b1a4372_343366ignoreE)
_ZN40_INTERNAL_4e08f014_4_k_cu_9b1a4372_343364cuda3std3__442_GLOBAL__N__4e08f014_4_k_cu_9b1a4372_343366ignoreE:
	.zero		1
	.type		_ZN40_INTERNAL_4e08f014_4_k_cu_9b1a4372_343364cute7productE,@object
	.size		_ZN40_INTERNAL_4e08f014_4_k_cu_9b1a4372_343364cute7productE,(_ZN40_INTERNAL_4e08f014_4_k_cu_9b1a4372_343364cuda3std3__45__cpo3endE - _ZN40_INTERNAL_4e08f014_4_k_cu_9b1a4372_343364cute7productE)
_ZN40_INTERNAL_4e08f014_4_k_cu_9b1a4372_343364cute7productE:
	.zero		1
	.type		_ZN40_INTERNAL_4e08f014_4_k_cu_9b1a4372_343364cuda3std3__45__cpo3endE,@object
	.size		_ZN40_INTERNAL_4e08f014_4_k_cu_9b1a4372_343364cuda3std3__45__cpo3endE,(_ZN40_INTERNAL_4e08f014_4_k_cu_9b1a4372_343364cuda3std3__419piecewise_constructE - _ZN40_INTERNAL_4e08f014_4_k_cu_9b1a4372_343364cuda3std3__45__cpo3endE)
_ZN40_INTERNAL_4e08f014_4_k_cu_9b1a4372_343364cuda3std3__45__cpo3endE:
	.zero		1
	.type		_ZN40_INTERNAL_4e08f014_4_k_cu_9b1a4372_343364cuda3std3__419piecewise_constructE,@object
	.size		_ZN40_INTERNAL_4e08f014_4_k_cu_9b1a4372_343364cuda3std3__419piecewise_constructE,(_ZN40_INTERNAL_4e08f014_4_k_cu_9b1a4372_343364cuda3std3__45__cpo4cendE - _ZN40_INTERNAL_4e08f014_4_k_cu_9b1a4372_343364cuda3std3__419piecewise_constructE)
_ZN40_INTERNAL_4e08f014_4_k_cu_9b1a4372_343364cuda3std3__419piecewise_constructE:
	.zero		1
	.type		_ZN40_INTERNAL_4e08f014_4_k_cu_9b1a4372_343364cuda3std3__45__cpo4cendE,@object
	.size		_ZN40_INTERNAL_4e08f014_4_k_cu_9b1a4372_343364cuda3std3__45__cpo4cendE,(_ZN40_INTERNAL_4e08f014_4_k_cu_9b1a4372_343364cuda3std6ranges3__45__cpo4swapE - _ZN40_INTERNAL_4e08f014_4_k_cu_9b1a4372_343364cuda3std3__45__cpo4cendE)
_ZN40_INTERNAL_4e08f014_4_k_cu_9b1a4372_343364cuda3std3__45__cpo4cendE:
	.zero		1
	.type		_ZN40_INTERNAL_4e08f014_4_k_cu_9b1a4372_343364cuda3std6ranges3__45__cpo4swapE,@object
	.size		_ZN40_INTERNAL_4e08f014_4_k_cu_9b1a4372_343364cuda3std6ranges3__45__cpo4swapE,(.L_10 - _ZN40_INTERNAL_4e08f014_4_k_cu_9b1a4372_343364cuda3std6ranges3__45__cpo4swapE)
_ZN40_INTERNAL_4e08f014_4_k_cu_9b1a4372_343364cuda3std6ranges3__45__cpo4swapE:
	.zero		1
.L_10:


//--------------------- .nv.constant0._ZN7cutlass13device_kernelINS_4gemm6kernel13GemmUniversalIN4cute5tupleIJiiiiEEENS1_10collective13CollectiveMmaINS1_35MainloopSm100TmaUmmaWarpSpecializedILi11ELi2ELi4ENS5_IJNS4_1CILi1EEESB_SB_EEEEENS5_IJNSA_ILi64EEENSA_ILi224EEESE_EEEaNS5_IJlSB_lEEEaSH_NS4_8TiledMMAINS4_8MMA_AtomIJNS4_15SM100_MMA_S8_SSIaaiLi64ELi224ELNS4_4UMMA5MajorE0ELSM_0ELNSL_8SaturateE0EEEEEENS4_6LayoutISC_NS5_IJNSA_ILi0EEESR_SR_EEEEENS5_IJNS4_10UnderscoreESU_SU_EEEEENS4_13SM90_TMA_LOADENS4_14ComposedLayoutINS4_7SwizzleILi2ELi4ELi3EEENS4_18smem_ptr_flag_bitsILi8EEENSQ_INS5_IJNSA_ILi8EEESE_EEENS5_IJSE_SB_EEEEEEEvNS4_8identityESX_S17_vS18_EENS_8epilogue10collective18CollectiveEpilogueINS1A_23Sm100TmaWarpSpecializedILi1ELi1ELi112ELb0ELb0EEEJSG_NS5_IJNSQ_ISE_SB_EENSQ_ISF_SB_EEEEEaSH_aSH_NS1A_6fusion15FusionCallbacksIS1E_NS1I_17LinearCombinationIaiaiLNS_15FloatRoundStyleE2EEESG_S1H_JEEENS4_5SM1004TMEM4LOAD26SM100_TMEM_LOAD_16dp32b16xESX_NSY_INSZ_ILi1ELi4ELi3EEES12_NSQ_INS5_IJS13_NSA_ILi32EEEEEENS5_IJS1T_SB_EEEEEEENS4_39AutoVectorizingCopyWithAssumedAlignmentILi128EEENS4_14SM90_TMA_STOREES1X_S1Z_S1Z_EEEvvEEEEvNT_6ParamsE --------------------------
	.section	.nv.constant0._ZN7cutlass13device_kernelINS_4gemm6kernel13GemmUniversalIN4cute5tupleIJiiiiEEENS1_10collective13CollectiveMmaINS1_35MainloopSm100TmaUmmaWarpSpecializedILi11ELi2ELi4ENS5_IJNS4_1CILi1EEESB_SB_EEEEENS5_IJNSA_ILi64EEENSA_ILi224EEESE_EEEaNS5_IJlSB_lEEEaSH_NS4_8TiledMMAINS4_8MMA_AtomIJNS4_15SM100_MMA_S8_SSIaaiLi64ELi224ELNS4_4UMMA5MajorE0ELSM_0ELNSL_8SaturateE0EEEEEENS4_6LayoutISC_NS5_IJNSA_ILi0EEESR_SR_EEEEENS5_IJNS4_10UnderscoreESU_SU_EEEEENS4_13SM90_TMA_LOADENS4_14ComposedLayoutINS4_7SwizzleILi2ELi4ELi3EEENS4_18smem_ptr_flag_bitsILi8EEENSQ_INS5_IJNSA_ILi8EEESE_EEENS5_IJSE_SB_EEEEEEEvNS4_8identityESX_S17_vS18_EENS_8epilogue10collective18CollectiveEpilogueINS1A_23Sm100TmaWarpSpecializedILi1ELi1ELi112ELb0ELb0EEEJSG_NS5_IJNSQ_ISE_SB_EENSQ_ISF_SB_EEEEEaSH_aSH_NS1A_6fusion15FusionCallbacksIS1E_NS1I_17LinearCombinationIaiaiLNS_15FloatRoundStyleE2EEESG_S1H_JEEENS4_5SM1004TMEM4LOAD26SM100_TMEM_LOAD_16dp32b16xESX_NSY_INSZ_ILi1ELi4ELi3EEES12_NSQ_INS5_IJS13_NSA_ILi32EEEEEENS5_IJS1T_SB_EEEEEEENS4_39AutoVectorizingCopyWithAssumedAlignmentILi128EEENS4_14SM90_TMA_STOREES1X_S1Z_S1Z_EEEvvEEEEvNT_6ParamsE,"a",@progbits
	.sectionflags	@""
	.align	4
.nv.constant0._ZN7cutlass13device_kernelINS_4gemm6kernel13GemmUniversalIN4cute5tupleIJiiiiEEENS1_10collective13CollectiveMmaINS1_35MainloopSm100TmaUmmaWarpSpecializedILi11ELi2ELi4ENS5_IJNS4_1CILi1EEESB_SB_EEEEENS5_IJNSA_ILi64EEENSA_ILi224EEESE_EEEaNS5_IJlSB_lEEEaSH_NS4_8TiledMMAINS4_8MMA_AtomIJNS4_15SM100_MMA_S8_SSIaaiLi64ELi224ELNS4_4UMMA5MajorE0ELSM_0ELNSL_8SaturateE0EEEEEENS4_6LayoutISC_NS5_IJNSA_ILi0EEESR_SR_EEEEENS5_IJNS4_10UnderscoreESU_SU_EEEEENS4_13SM90_TMA_LOADENS4_14ComposedLayoutINS4_7SwizzleILi2ELi4ELi3EEENS4_18smem_ptr_flag_bitsILi8EEENSQ_INS5_IJNSA_ILi8EEESE_EEENS5_IJSE_SB_EEEEEEEvNS4_8identityESX_S17_vS18_EENS_8epilogue10collective18CollectiveEpilogueINS1A_23Sm100TmaWarpSpecializedILi1ELi1ELi112ELb0ELb0EEEJSG_NS5_IJNSQ_ISE_SB_EENSQ_ISF_SB_EEEEEaSH_aSH_NS1A_6fusion15FusionCallbacksIS1E_NS1I_17LinearCombinationIaiaiLNS_15FloatRoundStyleE2EEESG_S1H_JEEENS4_5SM1004TMEM4LOAD26SM100_TMEM_LOAD_16dp32b16xESX_NSY_INSZ_ILi1ELi4ELi3EEES12_NSQ_INS5_IJS13_NSA_ILi32EEEEEENS5_IJS1T_SB_EEEEEEENS4_39AutoVectorizingCopyWithAssumedAlignmentILi128EEENS4_14SM90_TMA_STOREES1X_S1Z_S1Z_EEEvvEEEEvNT_6ParamsE:
	.zero		2944


//--------------------- SYMBOLS --------------------------

	.type		.nv.reservedSmem.offset0,@object
	.size		.nv.reservedSmem.offset0,0x4
	.type		.nv.reservedSmem.cap,@object
	.size		.nv.reservedSmem.cap,0x4
	.type		__assertfail,@function
